	.target	sm_90a

	.elftype	@"ET_EXEC"


//--------------------- .note.nv.tkinfo           --------------------------
	.section	.note.nv.tkinfo,"",@"SHT_NOTE"
	.sectionflags	@"SHF_NOTE_NV_TKINFO"
	.tkinfo
        /*0018*/ 	.word	0x00000002
        /*0030*/ 	.string	""
        /*0030*/ 	.string	"ptxas"
        /*0030*/ 	.string	"Cuda compilation tools, release 13.0, V13.0.88"
        /*0030*/ 	.string	"Build cuda_13.0.r13.0/compiler.36424714_0"
        /*0030*/ 	.string	"-arch sm_90a -m 64 "



//--------------------- .note.nv.cuinfo           --------------------------
	.section	.note.nv.cuinfo,"",@"SHT_NOTE"
	.sectionflags	@"SHF_NOTE_NV_CUINFO"
        /*0018*/ 	.short	0x0002
        /*001a*/ 	.short	0x005a
        /*001c*/ 	.short	0x0082
	.zero		2


//--------------------- .nv.info                  --------------------------
	.section	.nv.info,"",@"SHT_CUDA_INFO"
	.align	4


	//----- nvinfo : EIATTR_REGCOUNT
	.align		4
        /*0000*/ 	.byte	0x04, 0x2f
        /*0002*/ 	.short	(.L_15 - .L_14)
	.align		4
.L_14:
        /*0004*/ 	.word	index@(_ZN7cutlass13device_kernelINS_4gemm6kernel13GemmUniversalIN4cute5tupleIJiiiiEEENS1_10collective13CollectiveMmaINS1_34MainloopSm90TmaGmmaWarpSpecializedILi12ENS5_IJNS4_1CILi2EEENSA_ILi1EEESC_EEENS1_35KernelTmaWarpSpecializedCooperativeEEENS5_IJNSA_ILi256EEENSA_ILi32EEESH_EEENS_10bfloat16_tENS5_IJlSC_lEEESJ_SK_NS4_8TiledMMAINS4_8MMA_AtomIJNS4_4SM904GMMA27MMA_64x32x16_F32BF16BF16_SSILNSO_5MajorE0ELSQ_0ELNSO_7ScaleInE1ELSR_1EEEEEENS4_6LayoutISD_NS5_IJSC_NSA_ILi0EEESV_EEEEENS5_IJNS4_10UnderscoreESY_SY_EEEEENS4_13SM90_TMA_LOADENS4_14ComposedLayoutINS4_7SwizzleILi2ELi4ELi3EEENS4_18smem_ptr_flag_bitsILi16EEENSU_INS5_IJNSA_ILi8EEESH_EEENS5_IJSH_SC_EEEEEEEvNS4_8identityENS4_23SM90_TMA_LOAD_MULTICASTES1B_vS1C_EENS_8epilogue10collective6detail29Sm90TmaWarpSpecializedAdapterINS1G_15DefaultEpilogueISJ_SK_SK_NS1F_6thread17LinearCombinationISJ_Li1EffLNS1K_9ScaleType4KindE0ELNS_15FloatRoundStyleE2ESJ_EENS1_15EpilogueDefaultEEEEEvvEEEEvNT_6ParamsE)
        /*0008*/ 	.word	0x000000a8


	//----- nvinfo : EIATTR_FRAME_SIZE
	.align		4
.L_15:
        /*000c*/ 	.byte	0x04, 0x11
        /*000e*/ 	.short	(.L_17 - .L_16)
	.align		4
.L_16:
        /*0010*/ 	.word	index@(_ZN7cutlass13device_kernelINS_4gemm6kernel13GemmUniversalIN4cute5tupleIJiiiiEEENS1_10collective13CollectiveMmaINS1_34MainloopSm90TmaGmmaWarpSpecializedILi12ENS5_IJNS4_1CILi2EEENSA_ILi1EEESC_EEENS1_35KernelTmaWarpSpecializedCooperativeEEENS5_IJNSA_ILi256EEENSA_ILi32EEESH_EEENS_10bfloat16_tENS5_IJlSC_lEEESJ_SK_NS4_8TiledMMAINS4_8MMA_AtomIJNS4_4SM904GMMA27MMA_64x32x16_F32BF16BF16_SSILNSO_5MajorE0ELSQ_0ELNSO_7ScaleInE1ELSR_1EEEEEENS4_6LayoutISD_NS5_IJSC_NSA_ILi0EEESV_EEEEENS5_IJNS4_10UnderscoreESY_SY_EEEEENS4_13SM90_TMA_LOADENS4_14ComposedLayoutINS4_7SwizzleILi2ELi4ELi3EEENS4_18smem_ptr_flag_bitsILi16EEENSU_INS5_IJNSA_ILi8EEESH_EEENS5_IJSH_SC_EEEEEEEvNS4_8identityENS4_23SM90_TMA_LOAD_MULTICASTES1B_vS1C_EENS_8epilogue10collective6detail29Sm90TmaWarpSpecializedAdapterINS1G_15DefaultEpilogueISJ_SK_SK_NS1F_6thread17LinearCombinationISJ_Li1EffLNS1K_9ScaleType4KindE0ELNS_15FloatRoundStyleE2ESJ_EENS1_15EpilogueDefaultEEEEEvvEEEEvNT_6ParamsE)
        /*0014*/ 	.word	0x00000000


	//----- nvinfo : EIATTR_MIN_STACK_SIZE
	.align		4
.L_17:
        /*0018*/ 	.byte	0x04, 0x12
        /*001a*/ 	.short	(.L_19 - .L_18)
	.align		4
.L_18:
        /*001c*/ 	.word	index@(_ZN7cutlass13device_kernelINS_4gemm6kernel13GemmUniversalIN4cute5tupleIJiiiiEEENS1_10collective13CollectiveMmaINS1_34MainloopSm90TmaGmmaWarpSpecializedILi12ENS5_IJNS4_1CILi2EEENSA_ILi1EEESC_EEENS1_35KernelTmaWarpSpecializedCooperativeEEENS5_IJNSA_ILi256EEENSA_ILi32EEESH_EEENS_10bfloat16_tENS5_IJlSC_lEEESJ_SK_NS4_8TiledMMAINS4_8MMA_AtomIJNS4_4SM904GMMA27MMA_64x32x16_F32BF16BF16_SSILNSO_5MajorE0ELSQ_0ELNSO_7ScaleInE1ELSR_1EEEEEENS4_6LayoutISD_NS5_IJSC_NSA_ILi0EEESV_EEEEENS5_IJNS4_10UnderscoreESY_SY_EEEEENS4_13SM90_TMA_LOADENS4_14ComposedLayoutINS4_7SwizzleILi2ELi4ELi3EEENS4_18smem_ptr_flag_bitsILi16EEENSU_INS5_IJNSA_ILi8EEESH_EEENS5_IJSH_SC_EEEEEEEvNS4_8identityENS4_23SM90_TMA_LOAD_MULTICASTES1B_vS1C_EENS_8epilogue10collective6detail29Sm90TmaWarpSpecializedAdapterINS1G_15DefaultEpilogueISJ_SK_SK_NS1F_6thread17LinearCombinationISJ_Li1EffLNS1K_9ScaleType4KindE0ELNS_15FloatRoundStyleE2ESJ_EENS1_15EpilogueDefaultEEEEEvvEEEEvNT_6ParamsE)
        /*0020*/ 	.word	0x00000000
.L_19:


//--------------------- .nv.compat                --------------------------
	.section	.nv.compat,"",@"SHT_CUDA_COMPAT_INFO"
	.align	4
        /*0000*/ 	.byte	0x02, 0x09, 0x01, 0x00, 0x02, 0x02, 0x04, 0x00, 0x02, 0x05, 0x05, 0x00, 0x03, 0x07, 0x01, 0x01
        /*0010*/ 	.byte	0x02, 0x03, 0x01, 0x00, 0x02, 0x06, 0x01, 0x00, 0x04, 0x0b, 0x08, 0x00, 0x00, 0x00, 0x00, 0x00
        /*0020*/ 	.byte	0x00, 0x00, 0x00, 0x00


//--------------------- .nv.info._ZN7cutlass13device_kernelINS_4gemm6kernel13GemmUniversalIN4cute5tupleIJiiiiEEENS1_10collective13CollectiveMmaINS1_34MainloopSm90TmaGmmaWarpSpecializedILi12ENS5_IJNS4_1CILi2EEENSA_ILi1EEESC_EEENS1_35KernelTmaWarpSpecializedCooperativeEEENS5_IJNSA_ILi256EEENSA_ILi32EEESH_EEENS_10bfloat16_tENS5_IJlSC_lEEESJ_SK_NS4_8TiledMMAINS4_8MMA_AtomIJNS4_4SM904GMMA27MMA_64x32x16_F32BF16BF16_SSILNSO_5MajorE0ELSQ_0ELNSO_7ScaleInE1ELSR_1EEEEEENS4_6LayoutISD_NS5_IJSC_NSA_ILi0EEESV_EEEEENS5_IJNS4_10UnderscoreESY_SY_EEEEENS4_13SM90_TMA_LOADENS4_14ComposedLayoutINS4_7SwizzleILi2ELi4ELi3EEENS4_18smem_ptr_flag_bitsILi16EEENSU_INS5_IJNSA_ILi8EEESH_EEENS5_IJSH_SC_EEEEEEEvNS4_8identityENS4_23SM90_TMA_LOAD_MULTICASTES1B_vS1C_EENS_8epilogue10collective6detail29Sm90TmaWarpSpecializedAdapterINS1G_15DefaultEpilogueISJ_SK_SK_NS1F_6thread17LinearCombinationISJ_Li1EffLNS1K_9ScaleType4KindE0ELNS_15FloatRoundStyleE2ESJ_EENS1_15EpilogueDefaultEEEEEvvEEEEvNT_6ParamsE --------------------------
	.section	.nv.info._ZN7cutlass13device_kernelINS_4gemm6kernel13GemmUniversalIN4cute5tupleIJiiiiEEENS1_10collective13CollectiveMmaINS1_34MainloopSm90TmaGmmaWarpSpecializedILi12ENS5_IJNS4_1CILi2EEENSA_ILi1EEESC_EEENS1_35KernelTmaWarpSpecializedCooperativeEEENS5_IJNSA_ILi256EEENSA_ILi32EEESH_EEENS_10bfloat16_tENS5_IJlSC_lEEESJ_SK_NS4_8TiledMMAINS4_8MMA_AtomIJNS4_4SM904GMMA27MMA_64x32x16_F32BF16BF16_SSILNSO_5MajorE0ELSQ_0ELNSO_7ScaleInE1ELSR_1EEEEEENS4_6LayoutISD_NS5_IJSC_NSA_ILi0EEESV_EEEEENS5_IJNS4_10UnderscoreESY_SY_EEEEENS4_13SM90_TMA_LOADENS4_14ComposedLayoutINS4_7SwizzleILi2ELi4ELi3EEENS4_18smem_ptr_flag_bitsILi16EEENSU_INS5_IJNSA_ILi8EEESH_EEENS5_IJSH_SC_EEEEEEEvNS4_8identityENS4_23SM90_TMA_LOAD_MULTICASTES1B_vS1C_EENS_8epilogue10collective6detail29Sm90TmaWarpSpecializedAdapterINS1G_15DefaultEpilogueISJ_SK_SK_NS1F_6thread17LinearCombinationISJ_Li1EffLNS1K_9ScaleType4KindE0ELNS_15FloatRoundStyleE2ESJ_EENS1_15EpilogueDefaultEEEEEvvEEEEvNT_6ParamsE,"",@"SHT_CUDA_INFO"
	.sectionflags	@""
	.align	4


	//----- nvinfo : EIATTR_CUDA_API_VERSION
	.align		4
        /*0000*/ 	.byte	0x04, 0x37
        /*0002*/ 	.short	(.L_21 - .L_20)
.L_20:
        /*0004*/ 	.word	0x00000082


	//----- nvinfo : EIATTR_KPARAM_INFO
	.align		4
.L_21:
        /*0008*/ 	.byte	0x04, 0x17
        /*000a*/ 	.short	(.L_23 - .L_22)
.L_22:
        /*000c*/ 	.word	0x00000000
        /*0010*/ 	.short	0x0000
        /*0012*/ 	.short	0x0070
        /*0014*/ 	.byte	0x00, 0xf0, 0x01, 0x10


	//----- nvinfo : EIATTR_SPARSE_MMA_MASK
	.align		4
.L_23:
        /*0018*/ 	.byte	0x03, 0x50
        /*001a*/ 	.short	0x0000


	//----- nvinfo : EIATTR_MAXREG_COUNT
	.align		4
        /*001c*/ 	.byte	0x03, 0x1b
        /*001e*/ 	.short	0x00a8


	//----- nvinfo : EIATTR_NUM_BARRIERS
	.align		4
        /*0020*/ 	.byte	0x02, 0x4c
        /*0022*/ 	.byte	0x01
	.zero		1


	//----- nvinfo : EIATTR_EXTERNS
	.align		4
        /*0024*/ 	.byte	0x04, 0x0f
        /*0026*/ 	.short	(.L_25 - .L_24)


	//   ....[0]....
	.align		4
.L_24:
        /*0028*/ 	.word	index@(__assertfail)


	//----- nvinfo : EIATTR_MERCURY_ISA_VERSION
	.align		4
.L_25:
        /*002c*/ 	.byte	0x03, 0x5f
        /*002e*/ 	.short	0x0101


	//----- nvinfo : EIATTR_INT_WARP_WIDE_INSTR_OFFSETS
	.align		4
        /*0030*/ 	.byte	0x04, 0x31
        /*0032*/ 	.short	(.L_27 - .L_26)


	//   ....[0]....
.L_26:
        /*0034*/ 	.word	0x000005c0


	//   ....[1]....
        /*0038*/ 	.word	0x000005f0


	//   ....[2]....
        /*003c*/ 	.word	0x000007b0


	//   ....[3]....
        /*0040*/ 	.word	0x00002020


	//----- nvinfo : EIATTR_COOP_GROUP_MASK_REGIDS
	.align		4
.L_27:
        /*0044*/ 	.byte	0x04, 0x29
        /*0046*/ 	.short	(.L_29 - .L_28)


	//   ....[0]....
.L_28:
        /*0048*/ 	.word	0xffffffff


	//   ....[1]....
        /*004c*/ 	.word	0xffffffff


	//   ....[2]....
        /*0050*/ 	.word	0xffffffff


	//   ....[3]....
        /*0054*/ 	.word	0xffffffff


	//   ....[4]....
        /*0058*/ 	.word	0xffffffff


	//   ....[5]....
        /*005c*/ 	.word	0xffffffff


	//----- nvinfo : EIATTR_COOP_GROUP_INSTR_OFFSETS
	.align		4
.L_29:
        /*0060*/ 	.byte	0x04, 0x28
        /*0062*/ 	.short	(.L_31 - .L_30)


	//   ....[0]....
.L_30:
        /*0064*/ 	.word	0x00000060


	//   ....[1]....
        /*0068*/ 	.word	0x00000070


	//   ....[2]....
        /*006c*/ 	.word	0x00000130


	//   ....[3]....
        /*0070*/ 	.word	0x00000400


	//   ....[4]....
        /*0074*/ 	.word	0x00000930


	//   ....[5]....
        /*0078*/ 	.word	0x000015e0


	//----- nvinfo : EIATTR_REG_RECONFIG
	.align		4
.L_31:
        /*007c*/ 	.byte	0x01, 0x54
	.zero		2


	//----- nvinfo : EIATTR_SYSCALL_OFFSETS
	.align		4
        /*0080*/ 	.byte	0x04, 0x46
        /*0082*/ 	.short	(.L_33 - .L_32)


	//   ....[0]....
.L_32:
        /*0084*/ 	.word	0x000017d0


	//----- nvinfo : EIATTR_MBARRIER_INSTR_OFFSETS
	.align		4
.L_33:
        /*0088*/ 	.byte	0x04, 0x39
        /*008a*/ 	.short	(.L_35 - .L_34)


	//   ....[0]....
.L_34:
        /*008c*/ 	.word	0x00000250
        /*0090*/ 	.word	0x000000ff
        /*0094*/ 	.word	0x00000000
        /*0098*/ 	.short	0x0100
        /*009a*/ 	.byte	0x08
	.zero		1


	//   ....[1]....
        /*009c*/ 	.word	0x00000260
        /*00a0*/ 	.word	0x000000ff
        /*00a4*/ 	.word	0x00000060
        /*00a8*/ 	.short	0x0100
        /*00aa*/ 	.byte	0x08
	.zero		1


	//   ....[2]....
        /*00ac*/ 	.word	0x00000270
        /*00b0*/ 	.word	0x000000ff
        /*00b4*/ 	.word	0x00000008
        /*00b8*/ 	.short	0x0100
        /*00ba*/ 	.byte	0x08
	.zero		1


	//   ....[3]....
        /*00bc*/ 	.word	0x00000280
        /*00c0*/ 	.word	0x000000ff
        /*00c4*/ 	.word	0x00000068
        /*00c8*/ 	.short	0x0100
        /*00ca*/ 	.byte	0x08
	.zero		1


	//   ....[4]....
        /*00cc*/ 	.word	0x00000290
        /*00d0*/ 	.word	0x000000ff
        /*00d4*/ 	.word	0x00000010
        /*00d8*/ 	.short	0x0100
        /*00da*/ 	.byte	0x08
	.zero		1


	//   ....[5]....
        /*00dc*/ 	.word	0x000002a0
        /*00e0*/ 	.word	0x000000ff
        /*00e4*/ 	.word	0x00000070
        /*00e8*/ 	.short	0x0100
        /*00ea*/ 	.byte	0x08
	.zero		1


	//   ....[6]....
        /*00ec*/ 	.word	0x000002b0
        /*00f0*/ 	.word	0x000000ff
        /*00f4*/ 	.word	0x00000018
        /*00f8*/ 	.short	0x0100
        /*00fa*/ 	.byte	0x08
	.zero		1


	//   ....[7]....
        /*00fc*/ 	.word	0x000002c0
        /*0100*/ 	.word	0x000000ff
        /*0104*/ 	.word	0x00000078
        /*0108*/ 	.short	0x0100
        /*010a*/ 	.byte	0x08
	.zero		1


	//   ....[8]....
        /*010c*/ 	.word	0x000002d0
        /*0110*/ 	.word	0x000000ff
        /*0114*/ 	.word	0x00000020
        /*0118*/ 	.short	0x0100
        /*011a*/ 	.byte	0x08
	.zero		1


	//   ....[9]....
        /*011c*/ 	.word	0x000002e0
        /*0120*/ 	.word	0x000000ff
        /*0124*/ 	.word	0x00000080
        /*0128*/ 	.short	0x0100
        /*012a*/ 	.byte	0x08
	.zero		1


	//   ....[10]....
        /*012c*/ 	.word	0x000002f0
        /*0130*/ 	.word	0x000000ff
        /*0134*/ 	.word	0x00000028
        /*0138*/ 	.short	0x0100
        /*013a*/ 	.byte	0x08
	.zero		1


	//   ....[11]....
        /*013c*/ 	.word	0x00000300
        /*0140*/ 	.word	0x000000ff
        /*0144*/ 	.word	0x00000088
        /*0148*/ 	.short	0x0100
        /*014a*/ 	.byte	0x08
	.zero		1


	//   ....[12]....
        /*014c*/ 	.word	0x00000310
        /*0150*/ 	.word	0x000000ff
        /*0154*/ 	.word	0x00000030
        /*0158*/ 	.short	0x0100
        /*015a*/ 	.byte	0x08
	.zero		1


	//   ....[13]....
        /*015c*/ 	.word	0x00000320
        /*0160*/ 	.word	0x000000ff
        /*0164*/ 	.word	0x00000090
        /*0168*/ 	.short	0x0100
        /*016a*/ 	.byte	0x08
	.zero		1


	//   ....[14]....
        /*016c*/ 	.word	0x00000330
        /*0170*/ 	.word	0x000000ff
        /*0174*/ 	.word	0x00000038
        /*0178*/ 	.short	0x0100
        /*017a*/ 	.byte	0x08
	.zero		1


	//   ....[15]....
        /*017c*/ 	.word	0x00000340
        /*0180*/ 	.word	0x000000ff
        /*0184*/ 	.word	0x00000098
        /*0188*/ 	.short	0x0100
        /*018a*/ 	.byte	0x08
	.zero		1


	//   ....[16]....
        /*018c*/ 	.word	0x00000350
        /*0190*/ 	.word	0x000000ff
        /*0194*/ 	.word	0x00000040
        /*0198*/ 	.short	0x0100
        /*019a*/ 	.byte	0x08
	.zero		1


	//   ....[17]....
        /*019c*/ 	.word	0x00000360
        /*01a0*/ 	.word	0x000000ff
        /*01a4*/ 	.word	0x000000a0
        /*01a8*/ 	.short	0x0100
        /*01aa*/ 	.byte	0x08
	.zero		1


	//   ....[18]....
        /*01ac*/ 	.word	0x00000370
        /*01b0*/ 	.word	0x000000ff
        /*01b4*/ 	.word	0x00000048
        /*01b8*/ 	.short	0x0100
        /*01ba*/ 	.byte	0x08
	.zero		1


	//   ....[19]....
        /*01bc*/ 	.word	0x00000380
        /*01c0*/ 	.word	0x000000ff
        /*01c4*/ 	.word	0x000000a8
        /*01c8*/ 	.short	0x0100
        /*01ca*/ 	.byte	0x08
	.zero		1


	//   ....[20]....
        /*01cc*/ 	.word	0x00000390
        /*01d0*/ 	.word	0x000000ff
        /*01d4*/ 	.word	0x00000050
        /*01d8*/ 	.short	0x0100
        /*01da*/ 	.byte	0x08
	.zero		1


	//   ....[21]....
        /*01dc*/ 	.word	0x000003a0
        /*01e0*/ 	.word	0x000000ff
        /*01e4*/ 	.word	0x000000b0
        /*01e8*/ 	.short	0x0100
        /*01ea*/ 	.byte	0x08
	.zero		1


	//   ....[22]....
        /*01ec*/ 	.word	0x000003b0
        /*01f0*/ 	.word	0x000000ff
        /*01f4*/ 	.word	0x00000058
        /*01f8*/ 	.short	0x0100
        /*01fa*/ 	.byte	0x08
	.zero		1


	//   ....[23]....
        /*01fc*/ 	.word	0x000003c0
        /*0200*/ 	.word	0x000000ff
        /*0204*/ 	.word	0x000000b8
        /*0208*/ 	.short	0x0100
        /*020a*/ 	.byte	0x08
	.zero		1


	//   ....[24]....
        /*020c*/ 	.word	0x00000840
        /*0210*/ 	.word	0x000000ff
        /*0214*/ 	.word	0x000000d0
        /*0218*/ 	.short	0x0100
        /*021a*/ 	.byte	0x06
	.zero		1


	//   ....[25]....
        /*021c*/ 	.word	0x000008d0
        /*0220*/ 	.word	0x000000ff
        /*0224*/ 	.word	0x000000d8
        /*0228*/ 	.short	0x0100
        /*022a*/ 	.byte	0x06
	.zero		1


	//   ....[26]....
        /*022c*/ 	.word	0x00001890
        /*0230*/ 	.word	0x00000003
        /*0234*/ 	.word	0x00000000
        /*0238*/ 	.short	0x010a
        /*023a*/ 	.byte	0x3f
	.zero		1


	//   ....[27]....
        /*023c*/ 	.word	0x000018f0
        /*0240*/ 	.word	0x00000003
        /*0244*/ 	.word	0x00000000
        /*0248*/ 	.short	0x010a
        /*024a*/ 	.byte	0x3f
	.zero		1


	//   ....[28]....
        /*024c*/ 	.word	0x00001c50
        /*0250*/ 	.word	0x00000005
        /*0254*/ 	.word	0x00000000
        /*0258*/ 	.short	0x010a
        /*025a*/ 	.byte	0x3f
	.zero		1


	//   ....[29]....
        /*025c*/ 	.word	0x00001c90
        /*0260*/ 	.word	0x00000005
        /*0264*/ 	.word	0x00000000
        /*0268*/ 	.short	0x010a
        /*026a*/ 	.byte	0x3f
	.zero		1


	//   ....[30]....
        /*026c*/ 	.word	0x00001ed0
        /*0270*/ 	.word	0x00000004
        /*0274*/ 	.word	0x00000000
        /*0278*/ 	.short	0x0101
        /*027a*/ 	.byte	0x3f
	.zero		1


	//   ....[31]....
        /*027c*/ 	.word	0x000020c0
        /*0280*/ 	.word	0x00000000
        /*0284*/ 	.word	0x00000000
        /*0288*/ 	.short	0x0101
        /*028a*/ 	.byte	0x3f
	.zero		1


	//   ....[32]....
        /*028c*/ 	.word	0x00005660
        /*0290*/ 	.word	0x00000017
        /*0294*/ 	.word	0x00000060
        /*0298*/ 	.short	0x010a
        /*029a*/ 	.byte	0x3f
	.zero		1


	//   ....[33]....
        /*029c*/ 	.word	0x000059e0
        /*02a0*/ 	.word	0x00000006
        /*02a4*/ 	.word	0x000000d8
        /*02a8*/ 	.short	0x0101
        /*02aa*/ 	.byte	0x3f
	.zero		1


	//   ....[34]....
        /*02ac*/ 	.word	0x00006130
        /*02b0*/ 	.word	0x00000007
        /*02b4*/ 	.word	0x00000000
        /*02b8*/ 	.short	0x010a
        /*02ba*/ 	.byte	0x3f
	.zero		1


	//   ....[35]....
        /*02bc*/ 	.word	0x000061b0
        /*02c0*/ 	.word	0x00000006
        /*02c4*/ 	.word	0x00000000
        /*02c8*/ 	.short	0x010a
        /*02ca*/ 	.byte	0x3f
	.zero		1


	//   ....[36]....
        /*02cc*/ 	.word	0x00006240
        /*02d0*/ 	.word	0x00000007
        /*02d4*/ 	.word	0x00000000
        /*02d8*/ 	.short	0x010a
        /*02da*/ 	.byte	0x3f
	.zero		1


	//   ....[37]....
        /*02dc*/ 	.word	0x000062d0
        /*02e0*/ 	.word	0x00000006
        /*02e4*/ 	.word	0x00000000
        /*02e8*/ 	.short	0x010a
        /*02ea*/ 	.byte	0x3f
	.zero		1


	//   ....[38]....
        /*02ec*/ 	.word	0x00006360
        /*02f0*/ 	.word	0x00000007
        /*02f4*/ 	.word	0x00000000
        /*02f8*/ 	.short	0x010a
        /*02fa*/ 	.byte	0x3f
	.zero		1


	//   ....[39]....
        /*02fc*/ 	.word	0x000063f0
        /*0300*/ 	.word	0x00000006
        /*0304*/ 	.word	0x00000000
        /*0308*/ 	.short	0x010a
        /*030a*/ 	.byte	0x3f
	.zero		1


	//   ....[40]....
        /*030c*/ 	.word	0x00006480
        /*0310*/ 	.word	0x00000007
        /*0314*/ 	.word	0x00000000
        /*0318*/ 	.short	0x010a
        /*031a*/ 	.byte	0x3f
	.zero		1


	//   ....[41]....
        /*031c*/ 	.word	0x00006510
        /*0320*/ 	.word	0x00000006
        /*0324*/ 	.word	0x00000000
        /*0328*/ 	.short	0x010a
        /*032a*/ 	.byte	0x3f
	.zero		1


	//   ....[42]....
        /*032c*/ 	.word	0x000065a0
        /*0330*/ 	.word	0x00000007
        /*0334*/ 	.word	0x00000000
        /*0338*/ 	.short	0x010a
        /*033a*/ 	.byte	0x3f
	.zero		1


	//   ....[43]....
        /*033c*/ 	.word	0x00006630
        /*0340*/ 	.word	0x00000006
        /*0344*/ 	.word	0x00000000
        /*0348*/ 	.short	0x010a
        /*034a*/ 	.byte	0x3f
	.zero		1


	//   ....[44]....
        /*034c*/ 	.word	0x000066c0
        /*0350*/ 	.word	0x00000007
        /*0354*/ 	.word	0x00000000
        /*0358*/ 	.short	0x010a
        /*035a*/ 	.byte	0x3f
	.zero		1


	//   ....[45]....
        /*035c*/ 	.word	0x00006750
        /*0360*/ 	.word	0x00000005
        /*0364*/ 	.word	0x00000000
        /*0368*/ 	.short	0x010a
        /*036a*/ 	.byte	0x3f
	.zero		1


	//   ....[46]....
        /*036c*/ 	.word	0x000067b0
        /*0370*/ 	.word	0x00000003
        /*0374*/ 	.word	0x00000000
        /*0378*/ 	.short	0x010a
        /*037a*/ 	.byte	0x3f
	.zero		1


	//   ....[47]....
        /*037c*/ 	.word	0x00006800
        /*0380*/ 	.word	0x00000005
        /*0384*/ 	.word	0x00000000
        /*0388*/ 	.short	0x010a
        /*038a*/ 	.byte	0x3f
	.zero		1


	//   ....[48]....
        /*038c*/ 	.word	0x000068d0
        /*0390*/ 	.word	0x00000017
        /*0394*/ 	.word	0x00000060
        /*0398*/ 	.short	0x010a
        /*039a*/ 	.byte	0x3f
	.zero		1


	//   ....[49]....
        /*039c*/ 	.word	0x000069a0
        /*03a0*/ 	.word	0x00000007
        /*03a4*/ 	.word	0x00000000
        /*03a8*/ 	.short	0x010a
        /*03aa*/ 	.byte	0x3f
	.zero		1


	//   ....[50]....
        /*03ac*/ 	.word	0x000069f0
        /*03b0*/ 	.word	0x00000006
        /*03b4*/ 	.word	0x00000000
        /*03b8*/ 	.short	0x010a
        /*03ba*/ 	.byte	0x3f
	.zero		1


	//   ....[51]....
        /*03bc*/ 	.word	0x00006a40
        /*03c0*/ 	.word	0x00000007
        /*03c4*/ 	.word	0x00000000
        /*03c8*/ 	.short	0x010a
        /*03ca*/ 	.byte	0x3f
	.zero		1


	//   ....[52]....
        /*03cc*/ 	.word	0x00006a90
        /*03d0*/ 	.word	0x00000006
        /*03d4*/ 	.word	0x00000000
        /*03d8*/ 	.short	0x010a
        /*03da*/ 	.byte	0x3f
	.zero		1


	//   ....[53]....
        /*03dc*/ 	.word	0x00006ae0
        /*03e0*/ 	.word	0x00000007
        /*03e4*/ 	.word	0x00000000
        /*03e8*/ 	.short	0x010a
        /*03ea*/ 	.byte	0x3f
	.zero		1


	//   ....[54]....
        /*03ec*/ 	.word	0x00006b30
        /*03f0*/ 	.word	0x00000006
        /*03f4*/ 	.word	0x00000000
        /*03f8*/ 	.short	0x010a
        /*03fa*/ 	.byte	0x3f
	.zero		1


	//   ....[55]....
        /*03fc*/ 	.word	0x00006b80
        /*0400*/ 	.word	0x00000007
        /*0404*/ 	.word	0x00000000
        /*0408*/ 	.short	0x010a
        /*040a*/ 	.byte	0x3f
	.zero		1


	//   ....[56]....
        /*040c*/ 	.word	0x00006bd0
        /*0410*/ 	.word	0x00000006
        /*0414*/ 	.word	0x00000000
        /*0418*/ 	.short	0x010a
        /*041a*/ 	.byte	0x3f
	.zero		1


	//   ....[57]....
        /*041c*/ 	.word	0x00006c20
        /*0420*/ 	.word	0x00000007
        /*0424*/ 	.word	0x00000000
        /*0428*/ 	.short	0x010a
        /*042a*/ 	.byte	0x3f
	.zero		1


	//   ....[58]....
        /*042c*/ 	.word	0x00006c70
        /*0430*/ 	.word	0x00000006
        /*0434*/ 	.word	0x00000000
        /*0438*/ 	.short	0x010a
        /*043a*/ 	.byte	0x3f
	.zero		1


	//   ....[59]....
        /*043c*/ 	.word	0x00006cc0
        /*0440*/ 	.word	0x00000007
        /*0444*/ 	.word	0x00000000
        /*0448*/ 	.short	0x010a
        /*044a*/ 	.byte	0x3f
	.zero		1


	//----- nvinfo : EIATTR_NUM_MBARRIERS
	.align		4
.L_35:
        /*044c*/ 	.byte	0x03, 0x38
        /*044e*/ 	.short	0x001a


	//----- nvinfo : EIATTR_EXIT_INSTR_OFFSETS
	.align		4
        /*0450*/ 	.byte	0x04, 0x1c
        /*0452*/ 	.short	(.L_37 - .L_36)


	//   ....[0]....
.L_36:
        /*0454*/ 	.word	0x00000b00


	//   ....[1]....
        /*0458*/ 	.word	0x00001320


	//   ....[2]....
        /*045c*/ 	.word	0x00004de0


	//   ....[3]....
        /*0460*/ 	.word	0x00005340


	//   ....[4]....
        /*0464*/ 	.word	0x000067a0


	//----- nvinfo : EIATTR_MAX_THREADS
	.align		4
.L_37:
        /*0468*/ 	.byte	0x04, 0x05
        /*046a*/ 	.short	(.L_39 - .L_38)
.L_38:
        /*046c*/ 	.word	0x00000180
        /*0470*/ 	.word	0x00000001
        /*0474*/ 	.word	0x00000001


	//----- nvinfo : EIATTR_CRS_STACK_SIZE
	.align		4
.L_39:
        /*0478*/ 	.byte	0x04, 0x1e
        /*047a*/ 	.short	(.L_41 - .L_40)
.L_40:
        /*047c*/ 	.word	0x00000000


	//----- nvinfo : EIATTR_CBANK_PARAM_SIZE
	.align		4
.L_41:
        /*0480*/ 	.byte	0x03, 0x19
        /*0482*/ 	.short	0x0470


	//----- nvinfo : EIATTR_PARAM_CBANK
	.align		4
        /*0484*/ 	.byte	0x04, 0x0a
        /*0486*/ 	.short	(.L_43 - .L_42)
	.align		4
.L_42:
        /*0488*/ 	.word	index@(.nv.constant0._ZN7cutlass13device_kernelINS_4gemm6kernel13GemmUniversalIN4cute5tupleIJiiiiEEENS1_10collective13CollectiveMmaINS1_34MainloopSm90TmaGmmaWarpSpecializedILi12ENS5_IJNS4_1CILi2EEENSA_ILi1EEESC_EEENS1_35KernelTmaWarpSpecializedCooperativeEEENS5_IJNSA_ILi256EEENSA_ILi32EEESH_EEENS_10bfloat16_tENS5_IJlSC_lEEESJ_SK_NS4_8TiledMMAINS4_8MMA_AtomIJNS4_4SM904GMMA27MMA_64x32x16_F32BF16BF16_SSILNSO_5MajorE0ELSQ_0ELNSO_7ScaleInE1ELSR_1EEEEEENS4_6LayoutISD_NS5_IJSC_NSA_ILi0EEESV_EEEEENS5_IJNS4_10UnderscoreESY_SY_EEEEENS4_13SM90_TMA_LOADENS4_14ComposedLayoutINS4_7SwizzleILi2ELi4ELi3EEENS4_18smem_ptr_flag_bitsILi16EEENSU_INS5_IJNSA_ILi8EEESH_EEENS5_IJSH_SC_EEEEEEEvNS4_8identityENS4_23SM90_TMA_LOAD_MULTICASTES1B_vS1C_EENS_8epilogue10collective6detail29Sm90TmaWarpSpecializedAdapterINS1G_15DefaultEpilogueISJ_SK_SK_NS1F_6thread17LinearCombinationISJ_Li1EffLNS1K_9ScaleType4KindE0ELNS_15FloatRoundStyleE2ESJ_EENS1_15EpilogueDefaultEEEEEvvEEEEvNT_6ParamsE)
        /*048c*/ 	.short	0x0210
        /*048e*/ 	.short	0x0470


	//----- nvinfo : EIATTR_SW_WAR
	.align		4
.L_43:
        /*0490*/ 	.byte	0x04, 0x36
        /*0492*/ 	.short	(.L_45 - .L_44)
.L_44:
        /*0494*/ 	.word	0x00000008
.L_45:


//--------------------- .nv.callgraph             --------------------------
	.section	.nv.callgraph,"",@"SHT_CUDA_CALLGRAPH"
	.align	4
	.sectionentsize	8
	.align		4
        /*0000*/ 	.word	0x00000000
	.align		4
        /*0004*/ 	.word	0xffffffff
	.align		4
        /*0008*/ 	.word	index@(_ZN7cutlass13device_kernelINS_4gemm6kernel13GemmUniversalIN4cute5tupleIJiiiiEEENS1_10collective13CollectiveMmaINS1_34MainloopSm90TmaGmmaWarpSpecializedILi12ENS5_IJNS4_1CILi2EEENSA_ILi1EEESC_EEENS1_35KernelTmaWarpSpecializedCooperativeEEENS5_IJNSA_ILi256EEENSA_ILi32EEESH_EEENS_10bfloat16_tENS5_IJlSC_lEEESJ_SK_NS4_8TiledMMAINS4_8MMA_AtomIJNS4_4SM904GMMA27MMA_64x32x16_F32BF16BF16_SSILNSO_5MajorE0ELSQ_0ELNSO_7ScaleInE1ELSR_1EEEEEENS4_6LayoutISD_NS5_IJSC_NSA_ILi0EEESV_EEEEENS5_IJNS4_10UnderscoreESY_SY_EEEEENS4_13SM90_TMA_LOADENS4_14ComposedLayoutINS4_7SwizzleILi2ELi4ELi3EEENS4_18smem_ptr_flag_bitsILi16EEENSU_INS5_IJNSA_ILi8EEESH_EEENS5_IJSH_SC_EEEEEEEvNS4_8identityENS4_23SM90_TMA_LOAD_MULTICASTES1B_vS1C_EENS_8epilogue10collective6detail29Sm90TmaWarpSpecializedAdapterINS1G_15DefaultEpilogueISJ_SK_SK_NS1F_6thread17LinearCombinationISJ_Li1EffLNS1K_9ScaleType4KindE0ELNS_15FloatRoundStyleE2ESJ_EENS1_15EpilogueDefaultEEEEEvvEEEEvNT_6ParamsE)
	.align		4
        /*000c*/ 	.word	index@(__assertfail)
	.align		4
        /*0010*/ 	.word	0x00000000
	.align		4
        /*0014*/ 	.word	0xfffffffe
	.align		4
        /*0018*/ 	.word	0x00000000
	.align		4
        /*001c*/ 	.word	0xfffffffd
	.align		4
        /*0020*/ 	.word	0x00000000
	.align		4
        /*0024*/ 	.word	0xfffffffc


//--------------------- .nv.constant4             --------------------------
	.section	.nv.constant4,"a",@progbits
	.align	8
	.align		8
.nv.constant4:
        /*0000*/ 	.dword	__assertfail
	.align		8
        /*0008*/ 	.dword	__unnamed_1
	.align		8
        /*0010*/ 	.dword	_ZN40_INTERNAL_6dd39940_4_k_cu_dd2f302b_135944cuda3std3__45__cpo5beginE
	.align		8
        /*0018*/ 	.dword	_ZN40_INTERNAL_6dd39940_4_k_cu_dd2f302b_135944cuda3std3__45__cpo3endE
	.align		8
        /*0020*/ 	.dword	_ZN40_INTERNAL_6dd39940_4_k_cu_dd2f302b_135944cuda3std3__45__cpo6cbeginE
	.align		8
        /*0028*/ 	.dword	_ZN40_INTERNAL_6dd39940_4_k_cu_dd2f302b_135944cuda3std3__45__cpo4cendE
	.align		8
        /*0030*/ 	.dword	_ZN40_INTERNAL_6dd39940_4_k_cu_dd2f302b_135944cuda3std3__442_GLOBAL__N__6dd39940_4_k_cu_dd2f302b_135946ignoreE
	.align		8
        /*0038*/ 	.dword	_ZN40_INTERNAL_6dd39940_4_k_cu_dd2f302b_135944cuda3std3__419piecewise_constructE
	.align		8
        /*0040*/ 	.dword	_ZN40_INTERNAL_6dd39940_4_k_cu_dd2f302b_135944cuda3std3__48in_placeE
	.align		8
        /*0048*/ 	.dword	_ZN40_INTERNAL_6dd39940_4_k_cu_dd2f302b_135944cuda3std6ranges3__45__cpo4swapE
	.align		8
        /*0050*/ 	.dword	_ZN40_INTERNAL_6dd39940_4_k_cu_dd2f302b_135944cuda3std6ranges3__45__cpo9iter_moveE
	.align		8
        /*0058*/ 	.dword	_ZN40_INTERNAL_6dd39940_4_k_cu_dd2f302b_135944cute7productE
	.align		8
        /*0060*/ 	.dword	_ZN40_INTERNAL_6dd39940_4_k_cu_dd2f302b_135944cute1_E
	.align		8
        /*0068*/ 	.dword	$str$22
	.align		8
        /*0070*/ 	.dword	$str$23


//--------------------- .text._ZN7cutlass13device_kernelINS_4gemm6kernel13GemmUniversalIN4cute5tupleIJiiiiEEENS1_10collective13CollectiveMmaINS1_34MainloopSm90TmaGmmaWarpSpecializedILi12ENS5_IJNS4_1CILi2EEENSA_ILi1EEESC_EEENS1_35KernelTmaWarpSpecializedCooperativeEEENS5_IJNSA_ILi256EEENSA_ILi32EEESH_EEENS_10bfloat16_tENS5_IJlSC_lEEESJ_SK_NS4_8TiledMMAINS4_8MMA_AtomIJNS4_4SM904GMMA27MMA_64x32x16_F32BF16BF16_SSILNSO_5MajorE0ELSQ_0ELNSO_7ScaleInE1ELSR_1EEEEEENS4_6LayoutISD_NS5_IJSC_NSA_ILi0EEESV_EEEEENS5_IJNS4_10UnderscoreESY_SY_EEEEENS4_13SM90_TMA_LOADENS4_14ComposedLayoutINS4_7SwizzleILi2ELi4ELi3EEENS4_18smem_ptr_flag_bitsILi16EEENSU_INS5_IJNSA_ILi8EEESH_EEENS5_IJSH_SC_EEEEEEEvNS4_8identityENS4_23SM90_TMA_LOAD_MULTICASTES1B_vS1C_EENS_8epilogue10collective6detail29Sm90TmaWarpSpecializedAdapterINS1G_15DefaultEpilogueISJ_SK_SK_NS1F_6thread17LinearCombinationISJ_Li1EffLNS1K_9ScaleType4KindE0ELNS_15FloatRoundStyleE2ESJ_EENS1_15EpilogueDefaultEEEEEvvEEEEvNT_6ParamsE --------------------------
	.section	.text._ZN7cutlass13device_kernelINS_4gemm6kernel13GemmUniversalIN4cute5tupleIJiiiiEEENS1_10collective13CollectiveMmaINS1_34MainloopSm90TmaGmmaWarpSpecializedILi12ENS5_IJNS4_1CILi2EEENSA_ILi1EEESC_EEENS1_35KernelTmaWarpSpecializedCooperativeEEENS5_IJNSA_ILi256EEENSA_ILi32EEESH_EEENS_10bfloat16_tENS5_IJlSC_lEEESJ_SK_NS4_8TiledMMAINS4_8MMA_AtomIJNS4_4SM904GMMA27MMA_64x32x16_F32BF16BF16_SSILNSO_5MajorE0ELSQ_0ELNSO_7ScaleInE1ELSR_1EEEEEENS4_6LayoutISD_NS5_IJSC_NSA_ILi0EEESV_EEEEENS5_IJNS4_10UnderscoreESY_SY_EEEEENS4_13SM90_TMA_LOADENS4_14ComposedLayoutINS4_7SwizzleILi2ELi4ELi3EEENS4_18smem_ptr_flag_bitsILi16EEENSU_INS5_IJNSA_ILi8EEESH_EEENS5_IJSH_SC_EEEEEEEvNS4_8identityENS4_23SM90_TMA_LOAD_MULTICASTES1B_vS1C_EENS_8epilogue10collective6detail29Sm90TmaWarpSpecializedAdapterINS1G_15DefaultEpilogueISJ_SK_SK_NS1F_6thread17LinearCombinationISJ_Li1EffLNS1K_9ScaleType4KindE0ELNS_15FloatRoundStyleE2ESJ_EENS1_15EpilogueDefaultEEEEEvvEEEEvNT_6ParamsE,"ax",@progbits
	.align	128
.text._ZN7cutlass13device_kernelINS_4gemm6kernel13GemmUniversalIN4cute5tupleIJiiiiEEENS1_10collective13CollectiveMmaINS1_34MainloopSm90TmaGmmaWarpSpecializedILi12ENS5_IJNS4_1CILi2EEENSA_ILi1EEESC_EEENS1_35KernelTmaWarpSpecializedCooperativeEEENS5_IJNSA_ILi256EEENSA_ILi32EEESH_EEENS_10bfloat16_tENS5_IJlSC_lEEESJ_SK_NS4_8TiledMMAINS4_8MMA_AtomIJNS4_4SM904GMMA27MMA_64x32x16_F32BF16BF16_SSILNSO_5MajorE0ELSQ_0ELNSO_7ScaleInE1ELSR_1EEEEEENS4_6LayoutISD_NS5_IJSC_NSA_ILi0EEESV_EEEEENS5_IJNS4_10UnderscoreESY_SY_EEEEENS4_13SM90_TMA_LOADENS4_14ComposedLayoutINS4_7SwizzleILi2ELi4ELi3EEENS4_18smem_ptr_flag_bitsILi16EEENSU_INS5_IJNSA_ILi8EEESH_EEENS5_IJSH_SC_EEEEEEEvNS4_8identityENS4_23SM90_TMA_LOAD_MULTICASTES1B_vS1C_EENS_8epilogue10collective6detail29Sm90TmaWarpSpecializedAdapterINS1G_15DefaultEpilogueISJ_SK_SK_NS1F_6thread17LinearCombinationISJ_Li1EffLNS1K_9ScaleType4KindE0ELNS_15FloatRoundStyleE2ESJ_EENS1_15EpilogueDefaultEEEEEvvEEEEvNT_6ParamsE:
        .type           _ZN7cutlass13device_kernelINS_4gemm6kernel13GemmUniversalIN4cute5tupleIJiiiiEEENS1_10collective13CollectiveMmaINS1_34MainloopSm90TmaGmmaWarpSpecializedILi12ENS5_IJNS4_1CILi2EEENSA_ILi1EEESC_EEENS1_35KernelTmaWarpSpecializedCooperativeEEENS5_IJNSA_ILi256EEENSA_ILi32EEESH_EEENS_10bfloat16_tENS5_IJlSC_lEEESJ_SK_NS4_8TiledMMAINS4_8MMA_AtomIJNS4_4SM904GMMA27MMA_64x32x16_F32BF16BF16_SSILNSO_5MajorE0ELSQ_0ELNSO_7ScaleInE1ELSR_1EEEEEENS4_6LayoutISD_NS5_IJSC_NSA_ILi0EEESV_EEEEENS5_IJNS4_10UnderscoreESY_SY_EEEEENS4_13SM90_TMA_LOADENS4_14ComposedLayoutINS4_7SwizzleILi2ELi4ELi3EEENS4_18smem_ptr_flag_bitsILi16EEENSU_INS5_IJNSA_ILi8EEESH_EEENS5_IJSH_SC_EEEEEEEvNS4_8identityENS4_23SM90_TMA_LOAD_MULTICASTES1B_vS1C_EENS_8epilogue10collective6detail29Sm90TmaWarpSpecializedAdapterINS1G_15DefaultEpilogueISJ_SK_SK_NS1F_6thread17LinearCombinationISJ_Li1EffLNS1K_9ScaleType4KindE0ELNS_15FloatRoundStyleE2ESJ_EENS1_15EpilogueDefaultEEEEEvvEEEEvNT_6ParamsE,@function
        .size           _ZN7cutlass13device_kernelINS_4gemm6kernel13GemmUniversalIN4cute5tupleIJiiiiEEENS1_10collective13CollectiveMmaINS1_34MainloopSm90TmaGmmaWarpSpecializedILi12ENS5_IJNS4_1CILi2EEENSA_ILi1EEESC_EEENS1_35KernelTmaWarpSpecializedCooperativeEEENS5_IJNSA_ILi256EEENSA_ILi32EEESH_EEENS_10bfloat16_tENS5_IJlSC_lEEESJ_SK_NS4_8TiledMMAINS4_8MMA_AtomIJNS4_4SM904GMMA27MMA_64x32x16_F32BF16BF16_SSILNSO_5MajorE0ELSQ_0ELNSO_7ScaleInE1ELSR_1EEEEEENS4_6LayoutISD_NS5_IJSC_NSA_ILi0EEESV_EEEEENS5_IJNS4_10UnderscoreESY_SY_EEEEENS4_13SM90_TMA_LOADENS4_14ComposedLayoutINS4_7SwizzleILi2ELi4ELi3EEENS4_18smem_ptr_flag_bitsILi16EEENSU_INS5_IJNSA_ILi8EEESH_EEENS5_IJSH_SC_EEEEEEEvNS4_8identityENS4_23SM90_TMA_LOAD_MULTICASTES1B_vS1C_EENS_8epilogue10collective6detail29Sm90TmaWarpSpecializedAdapterINS1G_15DefaultEpilogueISJ_SK_SK_NS1F_6thread17LinearCombinationISJ_Li1EffLNS1K_9ScaleType4KindE0ELNS_15FloatRoundStyleE2ESJ_EENS1_15EpilogueDefaultEEEEEvvEEEEvNT_6ParamsE,(.L_x_150 - _ZN7cutlass13device_kernelINS_4gemm6kernel13GemmUniversalIN4cute5tupleIJiiiiEEENS1_10collective13CollectiveMmaINS1_34MainloopSm90TmaGmmaWarpSpecializedILi12ENS5_IJNS4_1CILi2EEENSA_ILi1EEESC_EEENS1_35KernelTmaWarpSpecializedCooperativeEEENS5_IJNSA_ILi256EEENSA_ILi32EEESH_EEENS_10bfloat16_tENS5_IJlSC_lEEESJ_SK_NS4_8TiledMMAINS4_8MMA_AtomIJNS4_4SM904GMMA27MMA_64x32x16_F32BF16BF16_SSILNSO_5MajorE0ELSQ_0ELNSO_7ScaleInE1ELSR_1EEEEEENS4_6LayoutISD_NS5_IJSC_NSA_ILi0EEESV_EEEEENS5_IJNS4_10UnderscoreESY_SY_EEEEENS4_13SM90_TMA_LOADENS4_14ComposedLayoutINS4_7SwizzleILi2ELi4ELi3EEENS4_18smem_ptr_flag_bitsILi16EEENSU_INS5_IJNSA_ILi8EEESH_EEENS5_IJSH_SC_EEEEEEEvNS4_8identityENS4_23SM90_TMA_LOAD_MULTICASTES1B_vS1C_EENS_8epilogue10collective6detail29Sm90TmaWarpSpecializedAdapterINS1G_15DefaultEpilogueISJ_SK_SK_NS1F_6thread17LinearCombinationISJ_Li1EffLNS1K_9ScaleType4KindE0ELNS_15FloatRoundStyleE2ESJ_EENS1_15EpilogueDefaultEEEEEvvEEEEvNT_6ParamsE)
        .other          _ZN7cutlass13device_kernelINS_4gemm6kernel13GemmUniversalIN4cute5tupleIJiiiiEEENS1_10collective13CollectiveMmaINS1_34MainloopSm90TmaGmmaWarpSpecializedILi12ENS5_IJNS4_1CILi2EEENSA_ILi1EEESC_EEENS1_35KernelTmaWarpSpecializedCooperativeEEENS5_IJNSA_ILi256EEENSA_ILi32EEESH_EEENS_10bfloat16_tENS5_IJlSC_lEEESJ_SK_NS4_8TiledMMAINS4_8MMA_AtomIJNS4_4SM904GMMA27MMA_64x32x16_F32BF16BF16_SSILNSO_5MajorE0ELSQ_0ELNSO_7ScaleInE1ELSR_1EEEEEENS4_6LayoutISD_NS5_IJSC_NSA_ILi0EEESV_EEEEENS5_IJNS4_10UnderscoreESY_SY_EEEEENS4_13SM90_TMA_LOADENS4_14ComposedLayoutINS4_7SwizzleILi2ELi4ELi3EEENS4_18smem_ptr_flag_bitsILi16EEENSU_INS5_IJNSA_ILi8EEESH_EEENS5_IJSH_SC_EEEEEEEvNS4_8identityENS4_23SM90_TMA_LOAD_MULTICASTES1B_vS1C_EENS_8epilogue10collective6detail29Sm90TmaWarpSpecializedAdapterINS1G_15DefaultEpilogueISJ_SK_SK_NS1F_6thread17LinearCombinationISJ_Li1EffLNS1K_9ScaleType4KindE0ELNS_15FloatRoundStyleE2ESJ_EENS1_15EpilogueDefaultEEEEEvvEEEEvNT_6ParamsE,@"STO_CUDA_ENTRY STV_DEFAULT"
_ZN7cutlass13device_kernelINS_4gemm6kernel13GemmUniversalIN4cute5tupleIJiiiiEEENS1_10collective13CollectiveMmaINS1_34MainloopSm90TmaGmmaWarpSpecializedILi12ENS5_IJNS4_1CILi2EEENSA_ILi1EEESC_EEENS1_35KernelTmaWarpSpecializedCooperativeEEENS5_IJNSA_ILi256EEENSA_ILi32EEESH_EEENS_10bfloat16_tENS5_IJlSC_lEEESJ_SK_NS4_8TiledMMAINS4_8MMA_AtomIJNS4_4SM904GMMA27MMA_64x32x16_F32BF16BF16_SSILNSO_5MajorE0ELSQ_0ELNSO_7ScaleInE1ELSR_1EEEEEENS4_6LayoutISD_NS5_IJSC_NSA_ILi0EEESV_EEEEENS5_IJNS4_10UnderscoreESY_SY_EEEEENS4_13SM90_TMA_LOADENS4_14ComposedLayoutINS4_7SwizzleILi2ELi4ELi3EEENS4_18smem_ptr_flag_bitsILi16EEENSU_INS5_IJNSA_ILi8EEESH_EEENS5_IJSH_SC_EEEEEEEvNS4_8identityENS4_23SM90_TMA_LOAD_MULTICASTES1B_vS1C_EENS_8epilogue10collective6detail29Sm90TmaWarpSpecializedAdapterINS1G_15DefaultEpilogueISJ_SK_SK_NS1F_6thread17LinearCombinationISJ_Li1EffLNS1K_9ScaleType4KindE0ELNS_15FloatRoundStyleE2ESJ_EENS1_15EpilogueDefaultEEEEEvvEEEEvNT_6ParamsE:
[----:B------:R-:W0:Y:S01]  /*0000*/  LDC R1, c[0x0][0x28] ;  /* 0x00000a00ff017b82 */ /* 0x000e220000000800 */
[----:B------:R-:W1:Y:S01]  /*0010*/  S2R R64, SR_TID.X ;  /* 0x0000000000407919 */ /* 0x000e620000002100 */
[----:B------:R-:W-:Y:S01]  /*0020*/  ELECT P0, URZ, PT ;  /* 0x00000000003f782f */ /* 0x000fe20003800000 */
[----:B------:R-:W-:Y:S01]  /*0030*/  BSSY B0, `(.L_x_0) ;  /* 0x000000f000007945 */ /* 0x000fe20003800000 */
[--C-:B-1----:R-:W-:Y:S02]  /*0040*/  SHF.R.U32.HI R0, RZ, 0x5, R64.reuse ;  /* 0x00000005ff007819 */ /* 0x102fe40000011640 */
[----:B------:R-:W-:-:S03]  /*0050*/  SHF.R.U32.HI R7, RZ, 0x7, R64 ;  /* 0x00000007ff077819 */ /* 0x000fc60000011640 */
[----:B------:R-:W1:Y:S04]  /*0060*/  SHFL.IDX PT, R3, R0, RZ, 0x1f ;  /* 0x00001fff00037589 */ /* 0x000e6800000e0000 */
[----:B------:R2:W3:Y:S01]  /*0070*/  SHFL.IDX PT, R2, R7, RZ, 0x1f ;  /* 0x00001fff07027589 */ /* 0x0004e200000e0000 */
[----:B-1----:R-:W-:-:S13]  /*0080*/  ISETP.NE.OR P0, PT, R3, RZ, !P0 ;  /* 0x000000ff0300720c */ /* 0x002fda0004705670 */
[----:B0-23--:R-:W-:Y:S05]  /*0090*/  @P0 BRA `(.L_x_1) ;  /* 0x0000000000200947 */ /* 0x00dfea0003800000 */
[----:B------:R-:W-:Y:S02]  /*00a0*/  ULDC.64 UR4, c[0x0][0x198] ;  /* 0x0000660000047ab9 */ /* 0x000fe40000000a00 */
[----:B------:R-:W-:Y:S02]  /*00b0*/  UIADD3 UR6, UP0, UR4, 0xf0, URZ ;  /* 0x000000f004067890 */ /* 0x000fe4000ff1e03f */
[----:B------:R-:W-:Y:S02]  /*00c0*/  UIADD3 UR4, UP1, UR4, 0x1f0, URZ ;  /* 0x000001f004047890 */ /* 0x000fe4000ff3e03f */
[----:B------:R-:W-:Y:S02]  /*00d0*/  UIADD3.X UR7, URZ, UR5, URZ, UP0, !UPT ;  /* 0x000000053f077290 */ /* 0x000fe400087fe43f */
[----:B------:R-:W-:-:S07]  /*00e0*/  UIADD3.X UR5, URZ, UR5, URZ, UP1, !UPT ;  /* 0x000000053f057290 */ /* 0x000fce0008ffe43f */
[----:B------:R0:W-:Y:S02]  /*00f0*/  UTMACCTL.PF [UR6] ;  /* 0x00000000060079b9 */ /* 0x0001e40008040000 */
[----:B------:R0:W-:Y:S02]  /*0100*/  UTMACCTL.PF [UR4] ;  /* 0x00000000040079b9 */ /* 0x0001e40008040000 */
[----:B0-----:R-:W-:Y:S01]  /*0110*/  NOP ;  /* 0x0000000000007918 */ /* 0x001fe20000000000 */
.L_x_1:
[----:B------:R-:W-:Y:S05]  /*0120*/  BSYNC B0 ;  /* 0x0000000000007941 */ /* 0x000fea0003800000 */
.L_x_0:
[----:B------:R-:W0:Y:S02]  /*0130*/  SHFL.IDX PT, R5, R0, RZ, 0x1f ;  /* 0x00001fff00057589 */ /* 0x000e2400000e0000 */
[----:B0-----:R-:W-:-:S13]  /*0140*/  ISETP.NE.AND P0, PT, R5, RZ, PT ;  /* 0x000000ff0500720c */ /* 0x001fda0003f05270 */
[----:B------:R-:W-:Y:S05]  /*0150*/  @P0 BRA `(.L_x_2) ;  /* 0x0000000000a40947 */ /* 0x000fea0003800000 */
[----:B------:R-:W-:Y:S01]  /*0160*/  ELECT P0, URZ, PT ;  /* 0x00000000003f782f */ /* 0x000fe20003800000 */
[----:B------:R-:W-:-:S12]  /*0170*/  BSSY B0, `(.L_x_2) ;  /* 0x0000027000007945 */ /* 0x000fd80003800000 */
[----:B------:R-:W-:Y:S05]  /*0180*/  @!P0 BRA `(.L_x_3) ;  /* 0x0000000000948947 */ /* 0x000fea0003800000 */
[----:B------:R-:W0:Y:S01]  /*0190*/  S2UR UR8, SR_CgaCtaId ;  /* 0x00000000000879c3 */ /* 0x000e220000008800 */
[----:B------:R-:W-:Y:S01]  /*01a0*/  UMOV UR4, 0x400 ;  /* 0x0000040000047882 */ /* 0x000fe20000000000 */
[----:B------:R-:W-:Y:S01]  /*01b0*/  UMOV UR5, 0x1 ;  /* 0x0000000100057882 */ /* 0x000fe20000000000 */
[----:B------:R-:W-:Y:S02]  /*01c0*/  UMOV UR6, 0x4 ;  /* 0x0000000400067882 */ /* 0x000fe40000000000 */
[----:B------:R-:W-:-:S04]  /*01d0*/  UIADD3 UR6, -UR6, 0x100000, URZ ;  /* 0x0010000006067890 */ /* 0x000fc8000fffe13f */
[----:B------:R-:W-:Y:S02]  /*01e0*/  USHF.L.U32 UR7, UR6, 0xb, URZ ;  /* 0x0000000b06077899 */ /* 0x000fe4000800063f */
[----:B------:R-:W-:Y:S02]  /*01f0*/  USHF.L.U32 UR6, UR6, 0x1, URZ ;  /* 0x0000000106067899 */ /* 0x000fe4000800063f */
[----:B0-----:R-:W-:Y:S02]  /*0200*/  ULEA UR8, UR8, UR4, 0x18 ;  /* 0x0000000408087291 */ /* 0x001fe4000f8ec03f */
[----:B------:R-:W-:-:S04]  /*0210*/  UIADD3 UR4, -UR5, 0x100000, URZ ;  /* 0x0010000005047890 */ /* 0x000fc8000fffe13f */
[----:B------:R-:W-:Y:S02]  /*0220*/  USHF.L.U32 UR5, UR4, 0xb, URZ ;  /* 0x0000000b04057899 */ /* 0x000fe4000800063f */
[----:B------:R-:W-:Y:S01]  /*0230*/  USHF.L.U32 UR4, UR4, 0x1, URZ ;  /* 0x0000000104047899 */ /* 0x000fe2000800063f */
[----:B------:R-:W0:Y:S11]  /*0240*/  FENCE.VIEW.ASYNC.S ;  /* 0x00000000000073c6 */ /* 0x000e360000000000 */
[----:B0-----:R0:W1:Y:S01]  /*0250*/  SYNCS.EXCH.64 URZ, [UR8], UR4 ;  /* 0x00000004083f75b2 */ /* 0x0010620008000100 */
[----:B------:R0:W2:Y:S01]  /*0260*/  SYNCS.EXCH.64 URZ, [UR8+0x60], UR6 ;  /* 0x00006006083f75b2 */ /* 0x0000a20008000100 */
[----:B------:R0:W3:Y:S01]  /*0270*/  SYNCS.EXCH.64 URZ, [UR8+0x8], UR4 ;  /* 0x00000804083f75b2 */ /* 0x0000e20008000100 */
[----:B------:R0:W4:Y:S01]  /*0280*/  SYNCS.EXCH.64 URZ, [UR8+0x68], UR6 ;  /* 0x00006806083f75b2 */ /* 0x0001220008000100 */
[----:B------:R0:W0:Y:S01]  /*0290*/  SYNCS.EXCH.64 URZ, [UR8+0x10], UR4 ;  /* 0x00001004083f75b2 */ /* 0x0000220008000100 */
        /* <DEDUP_REMOVED lines=19> */
[----:B-1----:R-:W-:Y:S01]  /*03d0*/  NOP ;  /* 0x0000000000007918 */ /* 0x002fe20000000000 */
.L_x_3:
[----:B0-----:R-:W-:Y:S05]  /*03e0*/  BSYNC B0 ;  /* 0x0000000000007941 */ /* 0x001fea0003800000 */
.L_x_2:
[----:B------:R-:W-:Y:S01]  /*03f0*/  SHF.R.S32.HI R9, RZ, 0x1f, R64 ;  /* 0x0000001fff097819 */ /* 0x000fe20000011440 */
[----:B------:R-:W0:Y:S01]  /*0400*/  SHFL.IDX PT, R0, R0, RZ, 0x1f ;  /* 0x00001fff00007589 */ /* 0x000e2200000e0000 */
[----:B------:R-:W1:Y:S01]  /*0410*/  S2UR UR8, SR_CTAID.X ;  /* 0x00000000000879c3 */ /* 0x000e620000002500 */
[----:B------:R-:W-:Y:S02]  /*0420*/  ELECT P0, URZ, PT ;  /* 0x00000000003f782f */ /* 0x000fe40003800000 */
[----:B------:R-:W-:Y:S01]  /*0430*/  LEA.HI R9, R9, R64, RZ, 0x7 ;  /* 0x0000004009097211 */ /* 0x000fe200078f38ff */
[----:B------:R-:W5:Y:S01]  /*0440*/  S2R R4, SR_CTAID.Y ;  /* 0x0000000000047919 */ /* 0x000f620000002600 */
[----:B------:R-:W-:Y:S01]  /*0450*/  SHF.R.S32.HI R6, RZ, 0x1f, R5 ;  /* 0x0000001fff067819 */ /* 0x000fe20000011405 */
[----:B------:R-:W-:Y:S01]  /*0460*/  ULDC UR4, c[0x0][0x150] ;  /* 0x0000540000047ab9 */ /* 0x000fe20000000800 */
[----:B------:R-:W-:Y:S01]  /*0470*/  LOP3.LUT R9, R9, 0xffffff80, RZ, 0xc0, !PT ;  /* 0xffffff8009097812 */ /* 0x000fe200078ec0ff */
[----:B------:R-:W-:Y:S01]  /*0480*/  NOP ;  /* 0x0000000000007918 */ /* 0x000fe20000000000 */
[----:B------:R-:W-:Y:S01]  /*0490*/  LEA.HI R6, R6, R5, RZ, 0x2 ;  /* 0x0000000506067211 */ /* 0x000fe200078f10ff */
[----:B------:R-:W2:Y:S01]  /*04a0*/  LDC R11, c[0x0][0x144] ;  /* 0x00005100ff0b7b82 */ /* 0x000ea20000000800 */
[----:B------:R-:W-:Y:S01]  /*04b0*/  NOP ;  /* 0x0000000000007918 */ /* 0x000fe20000000000 */
[----:B------:R-:W-:Y:S01]  /*04c0*/  IMAD.IADD R8, R64, 0x1, -R9 ;  /* 0x0000000140087824 */ /* 0x000fe200078e0a09 */
[----:B------:R-:W-:Y:S01]  /*04d0*/  LOP3.LUT R6, R6, 0x3ffffffc, RZ, 0xc0, !PT ;  /* 0x3ffffffc06067812 */ /* 0x000fe200078ec0ff */
[----:B------:R-:W-:Y:S01]  /*04e0*/  IMAD.MOV.U32 R22, RZ, RZ, 0x1 ;  /* 0x00000001ff167424 */ /* 0x000fe200078e00ff */
[----:B------:R-:W-:-:S02]  /*04f0*/  ISETP.NE.AND P3, PT, R2, RZ, PT ;  /* 0x000000ff0200720c */ /* 0x000fc40003f65270 */
[----:B------:R-:W-:Y:S01]  /*0500*/  SHF.R.S32.HI R9, RZ, 0x1f, R8 ;  /* 0x0000001fff097819 */ /* 0x000fe20000011408 */
[----:B------:R-:W-:Y:S01]  /*0510*/  IMAD.IADD R6, R5, 0x1, -R6 ;  /* 0x0000000105067824 */ /* 0x000fe200078e0a06 */
[----:B------:R-:W3:Y:S02]  /*0520*/  LDC R13, c[0x0][0x140] ;  /* 0x00005000ff0d7b82 */ /* 0x000ee40000000800 */
[----:B------:R-:W-:Y:S02]  /*0530*/  LEA.HI R9, R9, R8, RZ, 0x3 ;  /* 0x0000000809097211 */ /* 0x000fe400078f18ff */
[----:B0-----:R-:W-:Y:S02]  /*0540*/  ISETP.NE.OR P0, PT, R0, RZ, !P0 ;  /* 0x000000ff0000720c */ /* 0x001fe40004705670 */
[----:B------:R-:W-:Y:S02]  /*0550*/  SHF.R.S32.HI R0, RZ, 0x3, R9 ;  /* 0x00000003ff007819 */ /* 0x000fe40000011409 */
[----:B-1----:R-:W-:-:S02]  /*0560*/  I2FP.F32.U32 R10, UR8 ;  /* 0x00000008000a7c45 */ /* 0x002fc40008201000 */
[----:B------:R-:W-:-:S03]  /*0570*/  SHF.R.S32.HI R9, RZ, 0x1f, R9 ;  /* 0x0000001fff097819 */ /* 0x000fc60000011409 */
[----:B------:R-:W-:Y:S01]  /*0580*/  FMUL R10, R10, UR4 ;  /* 0x000000040a0a7c20 */ /* 0x000fe20008400000 */
[----:B------:R-:W-:Y:S01]  /*0590*/  LEA.HI R9, R9, R0, RZ, 0x2 ;  /* 0x0000000009097211 */ /* 0x000fe200078f10ff */
[----:B------:R-:W-:Y:S01]  /*05a0*/  ULDC UR4, c[0x0][0x154] ;  /* 0x0000550000047ab9 */ /* 0x000fe20000000800 */
[----:B-----5:R-:W-:Y:S01]  /*05b0*/  I2FP.F32.U32 R12, R4 ;  /* 0x00000004000c7245 */ /* 0x020fe20000201000 */
[----:B------:R-:W-:Y:S01]  /*05c0*/  VOTEU.ALL UP0, P0 ;  /* 0x00000000003f7886 */ /* 0x000fe20000000000 */
[----:B------:R-:W-:Y:S01]  /*05d0*/  LOP3.LUT R9, R9, 0xfffffffc, RZ, 0xc0, !PT ;  /* 0xfffffffc09097812 */ /* 0x000fe200078ec0ff */
[----:B------:R-:W0:Y:S01]  /*05e0*/  F2I.U32.TRUNC.NTZ R10, R10 ;  /* 0x0000000a000a7305 */ /* 0x000e22000020f000 */
[----:B------:R-:W-:Y:S01]  /*05f0*/  VOTEU.ALL UP1, P0 ;  /* 0x00000000003f7886 */ /* 0x000fe20000020000 */
[----:B------:R-:W-:Y:S01]  /*0600*/  FMUL R12, R12, UR4 ;  /* 0x000000040c0c7c20 */ /* 0x000fe20008400000 */
[----:B------:R-:W1:Y:S01]  /*0610*/  @!UP0 S2UR UR7, SR_CgaCtaId ;  /* 0x00000000000789c3 */ /* 0x000e620000008800 */
[----:B------:R-:W-:Y:S01]  /*0620*/  IMAD.IADD R9, R0, 0x1, -R9 ;  /* 0x0000000100097824 */ /* 0x000fe200078e0a09 */
[----:B------:R-:W-:Y:S01]  /*0630*/  SHF.R.S32.HI R0, RZ, 0x1f, R3 ;  /* 0x0000001fff007819 */ /* 0x000fe20000011403 */
[----:B------:R-:W-:Y:S01]  /*0640*/  UMOV UR4, 0x20 ;  /* 0x0000002000047882 */ /* 0x000fe20000000000 */
[----:B------:R-:W-:Y:S01]  /*0650*/  @!UP0 UMOV UR6, 0x400 ;  /* 0x0000040000068882 */ /* 0x000fe20000000000 */
[----:B------:R-:W-:Y:S01]  /*0660*/  IMAD R19, R6, 0x4, R9 ;  /* 0x0000000406137824 */ /* 0x000fe200078e0209 */
[----:B------:R-:W5:Y:S01]  /*0670*/  F2I.U32.TRUNC.NTZ R12, R12 ;  /* 0x0000000c000c7305 */ /* 0x000f62000020f000 */
[----:B------:R-:W-:Y:S01]  /*0680*/  LEA.HI R0, R0, R3, RZ, 0x2 ;  /* 0x0000000300007211 */ /* 0x000fe200078f10ff */
[----:B------:R-:W4:Y:S01]  /*0690*/  LDC R9, c[0x0][0x148] ;  /* 0x00005200ff097b82 */ /* 0x000f220000000800 */
[----:B------:R-:W-:-:S04]  /*06a0*/  @!UP0 UIADD3 UR4, -UR4, 0x100000, URZ ;  /* 0x0010000004048890 */ /* 0x000fc8000fffe13f */
[----:B------:R-:W-:Y:S02]  /*06b0*/  @!UP0 USHF.L.U32 UR5, UR4, 0xb, URZ ;  /* 0x0000000b04058899 */ /* 0x000fe4000800063f */
[----:B------:R-:W-:Y:S01]  /*06c0*/  @!UP0 USHF.L.U32 UR4, UR4, 0x1, URZ ;  /* 0x0000000104048899 */ /* 0x000fe2000800063f */
[----:B------:R-:W-:Y:S01]  /*06d0*/  LEA.HI R6, R19, R19, RZ, 0x1 ;  /* 0x0000001313067211 */ /* 0x000fe200078f08ff */
[----:B0-----:R-:W-:Y:S01]  /*06e0*/  IMAD.MOV R14, RZ, RZ, -R10 ;  /* 0x000000ffff0e7224 */ /* 0x001fe200078e0a0a */
[----:B------:R-:W-:Y:S02]  /*06f0*/  LOP3.LUT R0, R0, 0xfffffffc, RZ, 0xc0, !PT ;  /* 0xfffffffc00007812 */ /* 0x000fe400078ec0ff */
[----:B------:R-:W-:Y:S01]  /*0700*/  LOP3.LUT R10, R6, 0xfffffffe, RZ, 0xc0, !PT ;  /* 0xfffffffe060a7812 */ /* 0x000fe200078ec0ff */
[----:B--2---:R-:W-:Y:S01]  /*0710*/  IMAD R6, R11, R14, UR8 ;  /* 0x000000080b067e24 */ /* 0x004fe2000f8e020e */
[----:B---3--:R-:W-:Y:S01]  /*0720*/  ISETP.EQ.U32.AND P2, PT, R13, 0x1, PT ;  /* 0x000000010d00780c */ /* 0x008fe20003f42070 */
[----:B------:R-:W-:-:S02]  /*0730*/  IMAD.IADD R3, R3, 0x1, -R0 ;  /* 0x0000000103037824 */ /* 0x000fc400078e0a00 */
[C---:B------:R-:W-:Y:S02]  /*0740*/  IMAD.IADD R11, R19.reuse, 0x1, -R10 ;  /* 0x00000001130b7824 */ /* 0x040fe400078e0a0a */
[----:B------:R-:W-:Y:S01]  /*0750*/  IMAD.SHL.U32 R10, R19, 0x4, RZ ;  /* 0x00000004130a7824 */ /* 0x000fe200078e00ff */
[----:B------:R-:W-:Y:S01]  /*0760*/  ISETP.NE.AND P1, PT, R3, 0x3, PT ;  /* 0x000000030300780c */ /* 0x000fe20003f25270 */
[----:B-----5:R-:W-:Y:S01]  /*0770*/  IMAD.MOV R24, RZ, RZ, -R12 ;  /* 0x000000ffff187224 */ /* 0x020fe200078e0a0c */
[----:B------:R-:W-:Y:S01]  /*0780*/  ISETP.NE.AND P4, PT, R11, R6, PT ;  /* 0x000000060b00720c */ /* 0x000fe20003f85270 */
[----:B-1----:R-:W-:Y:S01]  /*0790*/  @!UP0 ULEA UR6, UR7, UR6, 0x18 ;  /* 0x0000000607068291 */ /* 0x002fe2000f8ec03f */
[----:B------:R-:W-:Y:S01]  /*07a0*/  LOP3.LUT R19, R19, 0xc, R10, 0x78, !PT ;  /* 0x0000000c13137812 */ /* 0x000fe200078e780a */
[----:B------:R-:W-:Y:S01]  /*07b0*/  VOTEU.ALL UP0, P0 ;  /* 0x00000000003f7886 */ /* 0x000fe20000000000 */
[----:B------:R-:W-:Y:S01]  /*07c0*/  LOP3.LUT P0, RZ, R8, 0x7, RZ, 0xc0, !PT ;  /* 0x0000000708ff7812 */ /* 0x000fe2000780c0ff */
[----:B------:R-:W-:Y:S01]  /*07d0*/  VIADD R8, R2, 0xffffffff ;  /* 0xffffffff02087836 */ /* 0x000fe20000000000 */
[----:B------:R-:W-:Y:S01]  /*07e0*/  ISETP.EQ.OR P1, PT, R3, RZ, !P1 ;  /* 0x000000ff0300720c */ /* 0x000fe20004f22670 */
[----:B----4-:R-:W-:Y:S01]  /*07f0*/  IMAD R11, R9, R24, R4 ;  /* 0x00000018090b7224 */ /* 0x010fe200078e0204 */
[----:B------:R-:W-:-:S02]  /*0800*/  ISETP.LT.U32.AND P0, PT, R19, 0x2, !P0 ;  /* 0x000000021300780c */ /* 0x000fc40004701070 */
[----:B------:R-:W-:Y:S02]  /*0810*/  ISETP.EQ.AND P1, PT, R2, RZ, P1 ;  /* 0x000000ff0200720c */ /* 0x000fe40000f22270 */
[----:B------:R-:W-:Y:S01]  /*0820*/  ISETP.GE.U32.AND P6, PT, R8, 0x2, PT ;  /* 0x000000020800780c */ /* 0x000fe20003fc6070 */
[----:B------:R-:W0:Y:S02]  /*0830*/  FENCE.VIEW.ASYNC.S ;  /* 0x00000000000073c6 */ /* 0x000e240000000000 */
[----:B0-----:R0:W1:Y:S01]  /*0840*/  @!UP0 SYNCS.EXCH.64 URZ, [UR6+0xd0], UR4 ;  /* 0x0000d004063f85b2 */ /* 0x0010620008000100 */
[----:B------:R-:W-:Y:S02]  /*0850*/  @P4 LEA.HI R0, R19, R19, RZ, 0x1 ;  /* 0x0000001313004211 */ /* 0x000fe400078f08ff */
[----:B------:R-:W-:Y:S02]  /*0860*/  SEL R18, RZ, 0x1, !P1 ;  /* 0x00000001ff127807 */ /* 0x000fe40004800000 */
[----:B------:R-:W-:-:S02]  /*0870*/  @P4 SHF.R.S32.HI R0, RZ, 0x1, R0 ;  /* 0x00000001ff004819 */ /* 0x000fc40000011400 */
[----:B------:R-:W-:Y:S02]  /*0880*/  SEL R18, R18, 0x2, P6 ;  /* 0x0000000212127807 */ /* 0x000fe40003000000 */
[----:B------:R-:W-:Y:S02]  /*0890*/  @P4 ISETP.NE.AND P5, PT, R0, R11, PT ;  /* 0x0000000b0000420c */ /* 0x000fe40003fa5270 */
[----:B------:R-:W-:Y:S02]  /*08a0*/  SEL R11, RZ, 0x1, !P0 ;  /* 0x00000001ff0b7807 */ /* 0x000fe40004000000 */
[----:B------:R-:W-:Y:S02]  /*08b0*/  @P4 SEL R22, RZ, 0x1, P5 ;  /* 0x00000001ff164807 */ /* 0x000fe40002800000 */
[----:B------:R-:W-:Y:S01]  /*08c0*/  LOP3.LUT R0, R64, 0x7f, RZ, 0xc0, !PT ;  /* 0x0000007f40007812 */ /* 0x000fe200078ec0ff */
[----:B------:R0:W2:Y:S01]  /*08d0*/  @!UP1 SYNCS.EXCH.64 URZ, [UR6+0xd8], UR4 ;  /* 0x0000d804063f95b2 */ /* 0x0000a20008000100 */
[----:B------:R-:W-:Y:S01]  /*08e0*/  LOP3.LUT R22, R22, R11, RZ, 0xc0, !PT ;  /* 0x0000000b16167212 */ /* 0x000fe200078ec0ff */
[----:B------:R-:W-:Y:S01]  /*08f0*/  NOP ;  /* 0x0000000000007918 */ /* 0x000fe20000000000 */
[----:B------:R-:W-:Y:S05]  /*0900*/  @!P2 BRA `(.L_x_4) ;  /* 0x000000000008a947 */ /* 0x000fea0003800000 */
[----:B-12---:R-:W-:Y:S01]  /*0910*/  UCGABAR_ARV ;  /* 0x00000000000079c7 */ /* 0x006fe20008000000 */
[----:B------:R-:W-:Y:S05]  /*0920*/  BRA `(.L_x_5) ;  /* 0x0000000000047947 */ /* 0x000fea0003800000 */
.L_x_4:
[----:B-12---:R-:W-:Y:S01]  /*0930*/  NOP ;  /* 0x0000000000007918 */ /* 0x006fe20000000000 */
.L_x_5:
[----:B------:R-:W1:Y:S01]  /*0940*/  LDC R2, c[0x0][0x65c] ;  /* 0x00019700ff027b82 */ /* 0x000e620000000800 */
[----:B------:R-:W-:Y:S02]  /*0950*/  IMAD.U32 R10, RZ, RZ, UR8 ;  /* 0x00000008ff0a7e24 */ /* 0x000fe4000f8e00ff */
[----:B------:R-:W-:Y:S01]  /*0960*/  IMAD.MOV.U32 R11, RZ, RZ, RZ ;  /* 0x000000ffff0b7224 */ /* 0x000fe200078e00ff */
[----:B-1----:R-:W-:-:S04]  /*0970*/  ISETP.NE.AND P1, PT, R2, 0x1, PT ;  /* 0x000000010200780c */ /* 0x002fc80003f25270 */
[----:B------:R-:W-:-:S09]  /*0980*/  P2R R5, PR, RZ, 0x2 ;  /* 0x00000002ff057803 */ /* 0x000fd20000000000 */
[----:B------:R-:W1:Y:S01]  /*0990*/  @P1 LDC R17, c[0x0][0x10] ;  /* 0x00000400ff111b82 */ /* 0x000e620000000800 */
[----:B------:R-:W-:Y:S02]  /*09a0*/  @P1 IMAD.MOV.U32 R5, RZ, RZ, RZ ;  /* 0x000000ffff051224 */ /* 0x000fe400078e00ff */
[----:B------:R-:W-:-:S05]  /*09b0*/  @P1 IMAD.MOV.U32 R15, RZ, RZ, RZ ;  /* 0x000000ffff0f1224 */ /* 0x000fca00078e00ff */
[----:B------:R-:W2:Y:S01]  /*09c0*/  @!P1 LDC R13, c[0x0][0xc] ;  /* 0x00000300ff0d9b82 */ /* 0x000ea20000000800 */
[----:B0-----:R-:W-:Y:S01]  /*09d0*/  ULDC UR4, c[0x0][0xc] ;  /* 0x0000030000047ab9 */ /* 0x001fe20000000800 */
[----:B------:R-:W-:Y:S01]  /*09e0*/  ULDC UR5, c[0x0][0x10] ;  /* 0x0000040000057ab9 */ /* 0x000fe20000000800 */
[----:B------:R-:W-:Y:S01]  /*09f0*/  ULDC UR6, c[0x0][0x14] ;  /* 0x0000050000067ab9 */ /* 0x000fe20000000800 */
[----:B------:R-:W-:-:S04]  /*0a00*/  UIMAD.WIDE.U32 UR4, UR4, UR5, URZ ;  /* 0x00000005040472a5 */ /* 0x000fc8000f8e003f */
[----:B------:R-:W-:Y:S02]  /*0a10*/  UIMAD.WIDE.U32 UR36, UR4, UR6, URZ ;  /* 0x00000006042472a5 */ /* 0x000fe4000f8e003f */
[----:B------:R-:W-:-:S04]  /*0a20*/  UIMAD UR42, UR5, UR6, URZ ;  /* 0x00000006052a72a4 */ /* 0x000fc8000f8e023f */
[----:B------:R-:W-:Y:S01]  /*0a30*/  UIADD3 UR42, UR37, UR42, URZ ;  /* 0x0000002a252a7290 */ /* 0x000fe2000fffe03f */
[----:B-1----:R-:W-:-:S04]  /*0a40*/  @P1 IMAD.WIDE.U32 R16, R17, UR8, R4 ;  /* 0x0000000811101c25 */ /* 0x002fc8000f8e0004 */
[----:B------:R-:W-:Y:S02]  /*0a50*/  @P1 IMAD.IADD R17, R17, 0x1, R15 ;  /* 0x0000000111111824 */ /* 0x000fe400078e020f */
[----:B--2---:R-:W-:-:S04]  /*0a60*/  @!P1 IMAD.WIDE.U32 R10, R4, R13, R10 ;  /* 0x0000000d040a9225 */ /* 0x004fc800078e000a */
[----:B------:R-:W-:Y:S02]  /*0a70*/  @!P1 IMAD.MOV.U32 R16, RZ, RZ, R10 ;  /* 0x000000ffff109224 */ /* 0x000fe400078e000a */
[----:B------:R-:W-:Y:S01]  /*0a80*/  @!P1 IMAD.MOV.U32 R17, RZ, RZ, R11 ;  /* 0x000000ffff119224 */ /* 0x000fe200078e000b */
[----:B------:R-:W-:Y:S06]  /*0a90*/  @!P2 BRA `(.L_x_6) ;  /* 0x00000000000ca947 */ /* 0x000fec0003800000 */
[----:B------:R-:W-:Y:S01]  /*0aa0*/  UCGABAR_WAIT ;  /* 0x0000000000007dc7 */ /* 0x000fe20008000000 */
[----:B------:R-:W-:Y:S01]  /*0ab0*/  CCTL.IVALL ;  /* 0x00000000ff00798f */ /* 0x000fe20002000000 */
[----:B------:R-:W-:Y:S05]  /*0ac0*/  BRA `(.L_x_7) ;  /* 0x0000000000047947 */ /* 0x000fea0003800000 */
.L_x_6:
[----:B------:R-:W-:Y:S06]  /*0ad0*/  BAR.SYNC.DEFER_BLOCKING 0x0 ;  /* 0x0000000000007b1d */ /* 0x000fec0000010000 */
.L_x_7:
[----:B------:R-:W-:Y:S05]  /*0ae0*/  @!P3 BRA `(.L_x_8) ;  /* 0x0000004000c0b947 */ /* 0x000fea0003800000 */
[----:B------:R-:W-:-:S13]  /*0af0*/  ISETP.GT.U32.AND P0, PT, R8, 0x1, PT ;  /* 0x000000010800780c */ /* 0x000fda0003f04070 */
[----:B------:R-:W-:Y:S05]  /*0b00*/  @P0 EXIT ;  /* 0x000000000000094d */ /* 0x000fea0003800000 */
[----:B------:R-:W-:Y:S01]  /*0b10*/  ULDC.64 UR4, c[0x0][0x650] ;  /* 0x0001940000047ab9 */ /* 0x000fe20000000a00 */
[----:B------:R-:W-:Y:S01]  /*0b20*/  PRMT R3, RZ, 0x7610, R3 ;  /* 0x00007610ff037816 */ /* 0x000fe20000000003 */
[----:B------:R-:W-:Y:S01]  /*0b30*/  IMAD.MOV.U32 R71, RZ, RZ, -0x1 ;  /* 0xffffffffff477424 */ /* 0x000fe200078e00ff */
[----:B------:R-:W-:Y:S01]  /*0b40*/  ISETP.GE.U32.AND P0, PT, R16, UR4, PT ;  /* 0x0000000410007c0c */ /* 0x000fe2000bf06070 */
[----:B------:R-:W-:Y:S02]  /*0b50*/  IMAD.MOV.U32 R70, RZ, RZ, -0x1 ;  /* 0xffffffffff467424 */ /* 0x000fe400078e00ff */
[----:B------:R-:W-:Y:S01]  /*0b60*/  IMAD.MOV.U32 R23, RZ, RZ, -0x1 ;  /* 0xffffffffff177424 */ /* 0x000fe200078e00ff */
[----:B------:R-:W-:-:S13]  /*0b70*/  ISETP.GE.U32.AND.EX P0, PT, R17, UR5, PT, P0 ;  /* 0x0000000511007c0c */ /* 0x000fda000bf06100 */
[----:B------:R-:W-:Y:S05]  /*0b80*/  @P0 BRA `(.L_x_9) ;  /* 0x00000004002c0947 */ /* 0x000fea0003800000 */
[----:B------:R-:W0:Y:S01]  /*0b90*/  LDC.64 R26, c[0x0][0x628] ;  /* 0x00018a00ff1a7b82 */ /* 0x000e220000000a00 */
[----:B------:R-:W-:Y:S02]  /*0ba0*/  IMAD.MOV.U32 R10, RZ, RZ, R16 ;  /* 0x000000ffff0a7224 */ /* 0x000fe400078e0010 */
[----:B------:R-:W-:-:S05]  /*0bb0*/  IMAD.MOV.U32 R11, RZ, RZ, R17 ;  /* 0x000000ffff0b7224 */ /* 0x000fca00078e0011 */
[----:B------:R-:W1:Y:S08]  /*0bc0*/  LDC R8, c[0x0][0x630] ;  /* 0x00018c00ff087b82 */ /* 0x000e700000000800 */
[----:B------:R-:W2:Y:S01]  /*0bd0*/  LDC.64 R28, c[0x0][0x620] ;  /* 0x00018800ff1c7b82 */ /* 0x000ea20000000a00 */
[----:B0-----:R-:W-:-:S04]  /*0be0*/  ISETP.NE.U32.AND P0, PT, R26, RZ, PT ;  /* 0x000000ff1a00720c */ /* 0x001fc80003f05070 */
[----:B------:R-:W-:-:S13]  /*0bf0*/  ISETP.NE.AND.EX P0, PT, R27, RZ, PT, P0 ;  /* 0x000000ff1b00720c */ /* 0x000fda0003f05300 */
[----:B-12---:R-:W-:Y:S05]  /*0c00*/  @!P0 BRA `(.L_x_10) ;  /* 0x0000000000288947 */ /* 0x006fea0003800000 */
[----:B------:R-:W0:Y:S02]  /*0c10*/  LDC R3, c[0x0][0x634] ;  /* 0x00018d00ff037b82 */ /* 0x000e240000000800 */
[----:B0-----:R-:W-:-:S05]  /*0c20*/  IADD3 R3, P0, R16, R3, RZ ;  /* 0x0000000310037210 */ /* 0x001fca0007f1e0ff */
[----:B------:R-:W-:-:S04]  /*0c30*/  IMAD.X R21, RZ, RZ, R17, P0 ;  /* 0x000000ffff157224 */ /* 0x000fc800000e0611 */
[----:B------:R-:W-:-:S04]  /*0c40*/  IMAD.WIDE.U32 R10, R21, R26, RZ ;  /* 0x0000001a150a7225 */ /* 0x000fc800078e00ff */
[----:B------:R-:W-:-:S04]  /*0c50*/  IMAD.WIDE.U32 R12, P0, R3, R27, R10 ;  /* 0x0000001b030c7225 */ /* 0x000fc8000780000a */
[----:B------:R-:W-:-:S04]  /*0c60*/  IMAD.WIDE.U32 R10, R3, R26, RZ ;  /* 0x0000001a030a7225 */ /* 0x000fc800078e00ff */
[----:B------:R-:W-:Y:S01]  /*0c70*/  IMAD.X R15, RZ, RZ, RZ, P0 ;  /* 0x000000ffff0f7224 */ /* 0x000fe200000e06ff */
[----:B------:R-:W-:Y:S01]  /*0c80*/  IADD3 RZ, P0, R11, R12, RZ ;  /* 0x0000000c0bff7210 */ /* 0x000fe20007f1e0ff */
[----:B------:R-:W-:-:S04]  /*0c90*/  IMAD.MOV.U32 R14, RZ, RZ, R13 ;  /* 0x000000ffff0e7224 */ /* 0x000fc800078e000d */
[----:B------:R-:W-:-:S08]  /*0ca0*/  IMAD.WIDE.U32.X R10, R21, R27, R14, P0 ;  /* 0x0000001b150a7225 */ /* 0x000fd000000e040e */
.L_x_10:
[----:B------:R-:W0:Y:S01]  /*0cb0*/  LDC.64 R32, c[0x0][0x640] ;  /* 0x00019000ff207b82 */ /* 0x000e220000000a00 */
[--C-:B------:R-:W-:Y:S01]  /*0cc0*/  SHF.R.U64 R27, R10, R8, R11.reuse ;  /* 0x000000080a1b7219 */ /* 0x100fe2000000120b */
[----:B------:R-:W-:Y:S01]  /*0cd0*/  IMAD R31, R9, R24, R4 ;  /* 0x00000018091f7224 */ /* 0x000fe200078e0204 */
[----:B------:R-:W-:Y:S01]  /*0ce0*/  SHF.R.U32.HI R3, RZ, R8, R11 ;  /* 0x00000008ff037219 */ /* 0x000fe2000001160b */
[----:B------:R-:W-:Y:S01]  /*0cf0*/  IMAD.MOV.U32 R23, RZ, RZ, 0x1 ;  /* 0x00000001ff177424 */ /* 0x000fe200078e00ff */
[----:B------:R-:W-:-:S03]  /*0d00*/  IADD3 R5, P0, RZ, -R27, RZ ;  /* 0x8000001bff057210 */ /* 0x000fc60007f1e0ff */
[----:B------:R-:W1:Y:S02]  /*0d10*/  LDC R12, c[0x0][0x618] ;  /* 0x00018600ff0c7b82 */ /* 0x000e640000000800 */
[----:B------:R-:W-:Y:S02]  /*0d20*/  IMAD.X R3, RZ, RZ, ~R3, P0 ;  /* 0x000000ffff037224 */ /* 0x000fe400000e0e03 */
[----:B------:R-:W-:-:S04]  /*0d30*/  IMAD.WIDE.U32 R10, R5, R28, R16 ;  /* 0x0000001c050a7225 */ /* 0x000fc800078e0010 */
[----:B------:R-:W2:Y:S01]  /*0d40*/  LDC R20, c[0x0][0x608] ;  /* 0x00018200ff147b82 */ /* 0x000ea20000000800 */
[----:B------:R-:W-:Y:S02]  /*0d50*/  IMAD R8, R3, R28, RZ ;  /* 0x0000001c03087224 */ /* 0x000fe400078e02ff */
[----:B------:R-:W-:Y:S02]  /*0d60*/  IMAD.MOV.U32 R3, RZ, RZ, -0x1 ;  /* 0xffffffffff037424 */ /* 0x000fe400078e00ff */
[----:B------:R-:W-:-:S03]  /*0d70*/  IMAD R5, R5, R29, R8 ;  /* 0x0000001d05057224 */ /* 0x000fc600078e0208 */
[----:B------:R-:W3:Y:S01]  /*0d80*/  LDC R30, c[0x0][0x658] ;  /* 0x00019600ff1e7b82 */ /* 0x000ee20000000800 */
[----:B------:R-:W-:Y:S01]  /*0d90*/  IMAD.IADD R5, R11, 0x1, R5 ;  /* 0x000000010b057824 */ /* 0x000fe200078e0205 */
[----:B0-----:R-:W-:-:S04]  /*0da0*/  ISETP.NE.U32.AND P0, PT, R32, RZ, PT ;  /* 0x000000ff2000720c */ /* 0x001fc80003f05070 */
[----:B------:R-:W-:Y:S02]  /*0db0*/  ISETP.NE.AND.EX P0, PT, R33, RZ, PT, P0 ;  /* 0x000000ff2100720c */ /* 0x000fe40003f05300 */
[----:B------:R-:W0:Y:S01]  /*0dc0*/  LDC R26, c[0x0][0x600] ;  /* 0x00018000ff1a7b82 */ /* 0x000e220000000800 */
[-CC-:B-1----:R-:W-:Y:S02]  /*0dd0*/  SHF.R.U64 R14, R10, R12.reuse, R5.reuse ;  /* 0x0000000c0a0e7219 */ /* 0x182fe40000001205 */
[----:B------:R-:W-:-:S05]  /*0de0*/  SHF.R.U32.HI R5, RZ, R12, R5 ;  /* 0x0000000cff057219 */ /* 0x000fca0000011605 */
[----:B------:R-:W1:Y:S01]  /*0df0*/  LDC R15, c[0x0][0x648] ;  /* 0x00019200ff0f7b82 */ /* 0x000e620000000800 */
[-CC-:B--2---:R-:W-:Y:S02]  /*0e00*/  SHF.R.U64 R29, R14, R20.reuse, R5.reuse ;  /* 0x000000140e1d7219 */ /* 0x184fe40000001205 */
[----:B------:R-:W-:-:S05]  /*0e10*/  SHF.R.U32.HI R5, RZ, R20, R5 ;  /* 0x00000014ff057219 */ /* 0x000fca0000011605 */
[----:B------:R-:W2:Y:S01]  /*0e20*/  LDC R21, c[0x0][0x638] ;  /* 0x00018e00ff157b82 */ /* 0x000ea20000000800 */
[-CC-:B---3--:R-:W-:Y:S02]  /*0e30*/  SHF.R.U64 R20, R29, R30.reuse, R5.reuse ;  /* 0x0000001e1d147219 */ /* 0x188fe40000001205 */
[-C--:B------:R-:W-:Y:S02]  /*0e40*/  SHF.L.U32 R3, R3, R30.reuse, RZ ;  /* 0x0000001e03037219 */ /* 0x080fe400000006ff */
[----:B------:R-:W-:Y:S01]  /*0e50*/  SHF.R.U32.HI R5, RZ, R30, R5 ;  /* 0x0000001eff057219 */ /* 0x000fe20000011605 */
[----:B------:R-:W-:Y:S01]  /*0e60*/  IMAD.MOV.U32 R4, RZ, RZ, R20 ;  /* 0x000000ffff047224 */ /* 0x000fe200078e0014 */
[----:B------:R-:W-:Y:S01]  /*0e70*/  LOP3.LUT R12, RZ, R3, RZ, 0x33, !PT ;  /* 0x00000003ff0c7212 */ /* 0x000fe200078e33ff */
[----:B------:R-:W3:Y:S01]  /*0e80*/  LDC R25, c[0x0][0x610] ;  /* 0x00018400ff197b82 */ /* 0x000ee20000000800 */
[----:B------:R-:W-:Y:S05]  /*0e90*/  @!P0 BRA `(.L_x_11) ;  /* 0x0000000000288947 */ /* 0x000fea0003800000 */
[----:B------:R-:W4:Y:S02]  /*0ea0*/  LDC R3, c[0x0][0x64c] ;  /* 0x00019300ff037b82 */ /* 0x000f240000000800 */
[----:B----4-:R-:W-:-:S05]  /*0eb0*/  IADD3 R3, P0, R20, R3, RZ ;  /* 0x0000000314037210 */ /* 0x010fca0007f1e0ff */
        /* <DEDUP_REMOVED lines=8> */
.L_x_11:
[----:B-1----:R-:W-:Y:S01]  /*0f40*/  SHF.R.U64 R4, R4, R15, R5 ;  /* 0x0000000f04047219 */ /* 0x002fe20000001205 */
[----:B0-----:R-:W-:Y:S01]  /*0f50*/  VIADD R5, R26, 0xffffffff ;  /* 0xffffffff1a057836 */ /* 0x001fe20000000000 */
[----:B------:R-:W-:Y:S01]  /*0f60*/  SHF.L.U32 R3, R23, R30, RZ ;  /* 0x0000001e17037219 */ /* 0x000fe200000006ff */
[----:B------:R-:W-:Y:S01]  /*0f70*/  IMAD.MOV.U32 R23, RZ, RZ, R27 ;  /* 0x000000ffff177224 */ /* 0x000fe200078e001b */
[----:B------:R-:W-:Y:S01]  /*0f80*/  LOP3.LUT R12, R29, R12, RZ, 0xc0, !PT ;  /* 0x0000000c1d0c7212 */ /* 0x000fe200078ec0ff */
[----:B------:R-:W-:Y:S01]  /*0f90*/  IMAD.MOV R8, RZ, RZ, -R4 ;  /* 0x000000ffff087224 */ /* 0x000fe200078e0a04 */
[----:B------:R-:W-:Y:S02]  /*0fa0*/  SEL R6, R6, R31, !P1 ;  /* 0x0000001f06067207 */ /* 0x000fe40004800000 */
[----:B------:R-:W-:Y:S01]  /*0fb0*/  LOP3.LUT R5, R14, R5, RZ, 0xc0, !PT ;  /* 0x000000050e057212 */ /* 0x000fe200078ec0ff */
[----:B------:R-:W-:Y:S02]  /*0fc0*/  IMAD R9, R3, R4, R12 ;  /* 0x0000000403097224 */ /* 0x000fe400078e020c */
[----:B--2---:R-:W-:-:S02]  /*0fd0*/  IMAD R3, R8, R21, R20 ;  /* 0x0000001508037224 */ /* 0x004fc400078e0214 */
[----:B---3--:R-:W-:Y:S02]  /*0fe0*/  IMAD R6, R9, R25, R6 ;  /* 0x0000001909067224 */ /* 0x008fe400078e0206 */
[----:B------:R-:W-:Y:S02]  /*0ff0*/  IMAD R71, R3, R26, R5 ;  /* 0x0000001a03477224 */ /* 0x000fe400078e0205 */
[----:B------:R-:W-:-:S03]  /*1000*/  IMAD.MOV.U32 R4, RZ, RZ, 0x1 ;  /* 0x00000001ff047424 */ /* 0x000fc600078e00ff */
[----:B------:R-:W-:Y:S02]  /*1010*/  SEL R70, R71, R6, !P1 ;  /* 0x0000000647467207 */ /* 0x000fe40004800000 */
[----:B------:R-:W-:Y:S02]  /*1020*/  PRMT R3, R4, 0x7610, R3 ;  /* 0x0000761004037816 */ /* 0x000fe40000000003 */
[----:B------:R-:W-:-:S07]  /*1030*/  SEL R71, R6, R71, !P1 ;  /* 0x0000004706477207 */ /* 0x000fce0004800000 */
.L_x_9:
[----:B------:R-:W-:-:S08]  /*1040*/  NOP ;  /* 0x0000000000007918 */ /* 0x000fd00000000000 */
[----:B------:R-:W0:Y:S02]  /*1050*/  USETMAXREG.TRY_ALLOC.CTAPOOL UP0, 0xe8 ;  /* 0x000000e8000079c8 */ /* 0x000e240008000600 */
[----:B0-----:R-:W-:-:S13]  /*1060*/  PLOP3.LUT P0, PT, PT, PT, UP0, 0x80, 0x0 ;  /* 0x000000000000781c */ /* 0x001fda0003f0f008 */
[----:B------:R-:W-:Y:S05]  /*1070*/  @!P0 BRA `(.L_x_9) ;  /* 0xfffffffc00f08947 */ /* 0x000fea000383ffff */
[----:B------:R-:W-:Y:S01]  /*1080*/  ULDC.64 UR4, c[0x0][0x598] ;  /* 0x0001660000047ab9 */ /* 0x000fe20000000a00 */
[----:B------:R-:W-:Y:S01]  /*1090*/  ULDC.64 UR38, c[0x0][0x208] ;  /* 0x0000820000267ab9 */ /* 0x000fe20000000a00 */
[----:B------:R-:W-:-:S04]  /*10a0*/  ISETP.NE.U32.AND P0, PT, RZ, UR4, PT ;  /* 0x00000004ff007c0c */ /* 0x000fc8000bf05070 */
[----:B------:R-:W-:-:S13]  /*10b0*/  ISETP.NE.AND.EX P0, PT, RZ, UR5, PT, P0 ;  /* 0x00000005ff007c0c */ /* 0x000fda000bf05300 */
[----:B------:R-:W-:Y:S05]  /*10c0*/  @!P0 BRA `(.L_x_12) ;  /* 0x00000000001c8947 */ /* 0x000fea0003800000 */
[----:B------:R-:W0:Y:S02]  /*10d0*/  LDC.64 R4, c[0x0][0x598] ;  /* 0x00016600ff047b82 */ /* 0x000e240000000a00 */
[----:B0-----:R-:W2:Y:S02]  /*10e0*/  LDG.E.64 R4, desc[UR38][R4.64] ;  /* 0x0000002604047981 */ /* 0x001ea4000c1e1b00 */
[----:B--2---:R-:W-:-:S04]  /*10f0*/  ISETP.NE.U32.AND P0, PT, R4, RZ, PT ;  /* 0x000000ff0400720c */ /* 0x004fc80003f05070 */
[----:B------:R-:W-:-:S13]  /*1100*/  ISETP.NE.AND.EX P0, PT, R5, RZ, PT, P0 ;  /* 0x000000ff0500720c */ /* 0x000fda0003f05300 */
[----:B------:R-:W-:Y:S05]  /*1110*/  @!P0 BRA `(.L_x_12) ;  /* 0x0000000000088947 */ /* 0x000fea0003800000 */
[----:B------:R0:W5:Y:S01]  /*1120*/  LD.E R58, desc[UR38][R4.64] ;  /* 0x00000026043a7980 */ /* 0x000162000c101900 */
[----:B------:R-:W-:Y:S05]  /*1130*/  BRA `(.L_x_13) ;  /* 0x0000000000247947 */ /* 0x000fea0003800000 */
.L_x_12:
[----:B------:R-:W-:Y:S02]  /*1140*/  ULDC.64 UR4, c[0x0][0x588] ;  /* 0x0001620000047ab9 */ /* 0x000fe40000000a00 */
[----:B------:R-:W-:-:S04]  /*1150*/  ISETP.NE.U32.AND P0, PT, RZ, UR4, PT ;  /* 0x00000004ff007c0c */ /* 0x000fc8000bf05070 */
[----:B------:R-:W-:-:S13]  /*1160*/  ISETP.NE.AND.EX P0, PT, RZ, UR5, PT, P0 ;  /* 0x00000005ff007c0c */ /* 0x000fda000bf05300 */
[----:B------:R-:W-:Y:S05]  /*1170*/  @!P0 BRA `(.L_x_14) ;  /* 0x00000000000c8947 */ /* 0x000fea0003800000 */
[----:B------:R-:W0:Y:S02]  /*1180*/  LDC.64 R58, c[0x0][0x588] ;  /* 0x00016200ff3a7b82 */ /* 0x000e240000000a00 */
[----:B0-----:R1:W5:Y:S01]  /*1190*/  LDG.E R58, desc[UR38][R58.64] ;  /* 0x000000263a3a7981 */ /* 0x001362000c1e1900 */
[----:B------:R-:W-:Y:S05]  /*11a0*/  BRA `(.L_x_13) ;  /* 0x0000000000087947 */ /* 0x000fea0003800000 */
.L_x_14:
[----:B------:R-:W-:Y:S02]  /*11b0*/  ULDC UR4, c[0x0][0x580] ;  /* 0x0001600000047ab9 */ /* 0x000fe40000000800 */
[----:B------:R-:W-:-:S07]  /*11c0*/  IMAD.U32 R58, RZ, RZ, UR4 ;  /* 0x00000004ff3a7e24 */ /* 0x000fce000f8e00ff */
.L_x_13:
[----:B------:R-:W-:Y:S02]  /*11d0*/  ULDC.64 UR4, c[0x0][0x5a0] ;  /* 0x0001680000047ab9 */ /* 0x000fe40000000a00 */
[----:B------:R-:W-:-:S04]  /*11e0*/  ISETP.NE.U32.AND P0, PT, RZ, UR4, PT ;  /* 0x00000004ff007c0c */ /* 0x000fc8000bf05070 */
[----:B------:R-:W-:-:S13]  /*11f0*/  ISETP.NE.AND.EX P0, PT, RZ, UR5, PT, P0 ;  /* 0x00000005ff007c0c */ /* 0x000fda000bf05300 */
[----:B------:R-:W-:Y:S05]  /*1200*/  @!P0 BRA `(.L_x_15) ;  /* 0x00000000001c8947 */ /* 0x000fea0003800000 */
[----:B0-----:R-:W0:Y:S02]  /*1210*/  LDC.64 R4, c[0x0][0x5a0] ;  /* 0x00016800ff047b82 */ /* 0x001e240000000a00 */
[----:B0-----:R-:W2:Y:S02]  /*1220*/  LDG.E.64 R4, desc[UR38][R4.64] ;  /* 0x0000002604047981 */ /* 0x001ea4000c1e1b00 */
[----:B--2---:R-:W-:-:S04]  /*1230*/  ISETP.NE.U32.AND P0, PT, R4, RZ, PT ;  /* 0x000000ff0400720c */ /* 0x004fc80003f05070 */
[----:B------:R-:W-:-:S13]  /*1240*/  ISETP.NE.AND.EX P0, PT, R5, RZ, PT, P0 ;  /* 0x000000ff0500720c */ /* 0x000fda0003f05300 */
[----:B------:R-:W-:Y:S05]  /*1250*/  @!P0 BRA `(.L_x_15) ;  /* 0x0000000000088947 */ /* 0x000fea0003800000 */
[----:B-1----:R0:W5:Y:S01]  /*1260*/  LD.E R59, desc[UR38][R4.64] ;  /* 0x00000026043b7980 */ /* 0x002162000c101900 */
[----:B------:R-:W-:Y:S05]  /*1270*/  BRA `(.L_x_16) ;  /* 0x0000000000247947 */ /* 0x000fea0003800000 */
.L_x_15:
[----:B------:R-:W-:Y:S02]  /*1280*/  ULDC.64 UR4, c[0x0][0x590] ;  /* 0x0001640000047ab9 */ /* 0x000fe40000000a00 */
[----:B------:R-:W-:-:S04]  /*1290*/  ISETP.NE.U32.AND P0, PT, RZ, UR4, PT ;  /* 0x00000004ff007c0c */ /* 0x000fc8000bf05070 */
[----:B------:R-:W-:-:S13]  /*12a0*/  ISETP.NE.AND.EX P0, PT, RZ, UR5, PT, P0 ;  /* 0x00000005ff007c0c */ /* 0x000fda000bf05300 */
[----:B------:R-:W-:Y:S05]  /*12b0*/  @!P0 BRA `(.L_x_17) ;  /* 0x00000000000c8947 */ /* 0x000fea0003800000 */
[----:B0-----:R-:W1:Y:S02]  /*12c0*/  LDC.64 R4, c[0x0][0x590] ;  /* 0x00016400ff047b82 */ /* 0x001e640000000a00 */
[----:B-1----:R1:W5:Y:S01]  /*12d0*/  LDG.E R59, desc[UR38][R4.64] ;  /* 0x00000026043b7981 */ /* 0x002362000c1e1900 */
[----:B------:R-:W-:Y:S05]  /*12e0*/  BRA `(.L_x_16) ;  /* 0x0000000000087947 */ /* 0x000fea0003800000 */
.L_x_17:
[----:B------:R-:W-:Y:S02]  /*12f0*/  ULDC UR4, c[0x0][0x584] ;  /* 0x0001610000047ab9 */ /* 0x000fe40000000800 */
[----:B-1----:R-:W-:-:S07]  /*1300*/  IMAD.U32 R59, RZ, RZ, UR4 ;  /* 0x00000004ff3b7e24 */ /* 0x002fce000f8e00ff */
.L_x_16:
[----:B------:R-:W-:-:S13]  /*1310*/  LOP3.LUT P0, RZ, R3, 0xff, RZ, 0xc0, !PT ;  /* 0x000000ff03ff7812 */ /* 0x000fda000780c0ff */
[----:B------:R-:W-:Y:S05]  /*1320*/  @!P0 EXIT ;  /* 0x000000000000894d */ /* 0x000fea0003800000 */
[----:B------:R-:W2:Y:S01]  /*1330*/  LDC.64 R60, c[0x0][0x5c8] ;  /* 0x00017200ff3c7b82 */ /* 0x000ea20000000a00 */
[----:B------:R-:W-:Y:S01]  /*1340*/  ULDC.64 UR4, c[0x0][0x288] ;  /* 0x0000a20000047ab9 */ /* 0x000fe20000000a00 */
[----:B------:R-:W-:Y:S01]  /*1350*/  LOP3.LUT R7, R7, 0x1, RZ, 0xc0, !PT ;  /* 0x0000000107077812 */ /* 0x000fe200078ec0ff */
[----:B01----:R-:W-:Y:S01]  /*1360*/  IMAD.U32 R4, RZ, RZ, UR4 ;  /* 0x00000004ff047e24 */ /* 0x003fe2000f8e00ff */
[----:B------:R-:W-:Y:S01]  /*1370*/  UIADD3 UR4, UR5, 0x1f, URZ ;  /* 0x0000001f05047890 */ /* 0x000fe2000fffe03f */
[----:B------:R-:W-:Y:S01]  /*1380*/  SHF.R.U32.HI R3, RZ, 0x2, R64 ;  /* 0x00000002ff037819 */ /* 0x000fe20000011640 */
[----:B------:R-:W-:Y:S01]  /*1390*/  IMAD.MOV.U32 R5, RZ, RZ, 0x1 ;  /* 0x00000001ff057424 */ /* 0x000fe200078e00ff */
[----:B------:R-:W-:Y:S01]  /*13a0*/  SHF.R.U32.HI R0, RZ, 0x1, R0 ;  /* 0x00000001ff007819 */ /* 0x000fe20000011600 */
[----:B------:R-:W0:Y:S01]  /*13b0*/  LDC R62, c[0x0][0x658] ;  /* 0x00019600ff3e7b82 */ /* 0x000e220000000800 */
[----:B------:R-:W-:Y:S01]  /*13c0*/  USHF.R.S32.HI UR5, URZ, 0x1f, UR4 ;  /* 0x0000001f3f057899 */ /* 0x000fe20008011404 */
[----:B------:R-:W-:Y:S01]  /*13d0*/  LOP3.LUT R63, R64, 0x3, RZ, 0xc0, !PT ;  /* 0x00000003403f7812 */ /* 0x000fe200078ec0ff */
[----:B------:R-:W-:Y:S01]  /*13e0*/  IMAD.SHL.U32 R56, R7, 0x40, RZ ;  /* 0x0000004007387824 */ /* 0x000fe200078e00ff */
[----:B------:R-:W-:Y:S01]  /*13f0*/  LOP3.LUT R3, R3, 0x7, RZ, 0xc0, !PT ;  /* 0x0000000703037812 */ /* 0x000fe200078ec0ff */
[----:B------:R-:W-:Y:S01]  /*1400*/  ULEA.HI UR5, UR5, UR4, URZ, 0x5 ;  /* 0x0000000405057291 */ /* 0x000fe2000f8f283f */
[----:B------:R-:W-:Y:S01]  /*1410*/  LOP3.LUT R0, R0, 0x30, RZ, 0xc0, !PT ;  /* 0x0000003000007812 */ /* 0x000fe200078ec0ff */
[----:B------:R-:W-:Y:S01]  /*1420*/  IMAD R63, R63, -0x2, R4 ;  /* 0xfffffffe3f3f7824 */ /* 0x000fe200078e0204 */
[--C-:B------:R-:W-:Y:S01]  /*1430*/  LOP3.LUT R56, R56, 0x40, R3.reuse, 0xe2, !PT ;  /* 0x0000004038387812 */ /* 0x100fe200078ee203 */
[----:B------:R-:W-:Y:S01]  /*1440*/  USHF.R.S32.HI UR43, URZ, 0x5, UR5 ;  /* 0x000000053f2b7899 */ /* 0x000fe20008011405 */
[-C--:B------:R-:W-:Y:S01]  /*1450*/  IADD3 R4, RZ, -R0.reuse, -R3 ;  /* 0x80000000ff047210 */ /* 0x080fe20007ffe803 */
[----:B------:R-:W-:Y:S01]  /*1460*/  IMAD.MOV.U32 R3, RZ, RZ, -0x1 ;  /* 0xffffffffff037424 */ /* 0x000fe200078e00ff */
[----:B------:R-:W-:Y:S01]  /*1470*/  LOP3.LUT R65, R64, 0x80, RZ, 0xc0, !PT ;  /* 0x0000008040417812 */ /* 0x000fe200078ec0ff */
[----:B------:R-:W-:Y:S01]  /*1480*/  UISETP.LT.AND UP0, UPT, UR43, 0x1, UPT ;  /* 0x000000012b00788c */ /* 0x000fe2000bf01270 */
[----:B------:R-:W-:Y:S01]  /*1490*/  LOP3.LUT R56, R56, R0, RZ, 0xfc, !PT ;  /* 0x0000000038387212 */ /* 0x000fe200078efcff */
[----:B------:R-:W-:Y:S01]  /*14a0*/  IMAD R4, R7, -0x40, R4 ;  /* 0xffffffc007047824 */ /* 0x000fe200078e0204 */
[C-C-:B--2---:R-:W-:Y:S01]  /*14b0*/  SHF.L.U64.HI R67, R60.reuse, 0x7, R61.reuse ;  /* 0x000000073c437819 */ /* 0x144fe2000001023d */
[C---:B------:R-:W-:Y:S01]  /*14c0*/  IMAD.SHL.U32 R68, R60.reuse, 0x80, RZ ;  /* 0x000000803c447824 */ /* 0x040fe200078e00ff */
[----:B------:R-:W-:Y:S01]  /*14d0*/  ULDC UR4, c[0x0][0x284] ;  /* 0x0000a10000047ab9 */ /* 0x000fe20000000800 */
[C---:B------:R-:W-:Y:S01]  /*14e0*/  SHF.L.U64.HI R61, R60.reuse, 0x3, R61 ;  /* 0x000000033c3d7819 */ /* 0x040fe2000001023d */
[----:B------:R-:W-:Y:S01]  /*14f0*/  USEL UR44, UR43, 0x1, UP0 ;  /* 0x000000012b2c7887 */ /* 0x000fe20008000000 */
[----:B------:R-:W-:Y:S01]  /*1500*/  IMAD.SHL.U32 R60, R60, 0x8, RZ ;  /* 0x000000083c3c7824 */ /* 0x000fe200078e00ff */
[----:B------:R-:W-:Y:S01]  /*1510*/  SHF.L.U64.HI R67, R68, 0x1, R67 ;  /* 0x0000000144437819 */ /* 0x000fe20000010243 */
[----:B------:R-:W-:Y:S01]  /*1520*/  IMAD.SHL.U32 R64, R64, 0x2, RZ ;  /* 0x0000000240407824 */ /* 0x000fe200078e00ff */
[-C--:B0-----:R-:W-:Y:S01]  /*1530*/  SHF.L.U32 R3, R3, R62.reuse, RZ ;  /* 0x0000003e03037219 */ /* 0x081fe200000006ff */
[----:B------:R-:W-:Y:S01]  /*1540*/  IMAD.SHL.U32 R68, R68, 0x2, RZ ;  /* 0x0000000244447824 */ /* 0x000fe200078e00ff */
[----:B------:R-:W-:Y:S01]  /*1550*/  SHF.L.U32 R62, R5, R62, RZ ;  /* 0x0000003e053e7219 */ /* 0x000fe200000006ff */
[----:B------:R-:W-:Y:S01]  /*1560*/  VIADD R69, R4, UR4 ;  /* 0x0000000404457c36 */ /* 0x000fe20008000000 */
[----:B------:R-:W-:Y:S01]  /*1570*/  LOP3.LUT R84, R18, 0x1, RZ, 0xfc, !PT ;  /* 0x0000000112547812 */ /* 0x000fe200078efcff */
[----:B------:R-:W-:Y:S01]  /*1580*/  IMAD.MOV.U32 R57, RZ, RZ, RZ ;  /* 0x000000ffff397224 */ /* 0x000fe200078e00ff */
[----:B------:R-:W-:Y:S01]  /*1590*/  SHF.R.U32.HI R65, RZ, 0x7, R65 ;  /* 0x00000007ff417819 */ /* 0x000fe20000011641 */
[----:B------:R-:W-:Y:S01]  /*15a0*/  UIADD3 UR44, UR43, -UR44, URZ ;  /* 0x8000002c2b2c7290 */ /* 0x000fe2000fffe03f */
[----:B------:R-:W-:Y:S01]  /*15b0*/  LOP3.LUT R66, RZ, R3, RZ, 0x33, !PT ;  /* 0x00000003ff427212 */ /* 0x000fe200078e33ff */
[----:B------:R-:W-:Y:S01]  /*15c0*/  UMOV UR40, URZ ;  /* 0x0000003f00287c82 */ /* 0x000fe20008000000 */
[----:B------:R-:W-:-:S09]  /*15d0*/  UMOV UR41, URZ ;  /* 0x0000003f00297c82 */ /* 0x000fd20008000000 */
.L_x_99:
[----:B0-----:R-:W0:Y:S01]  /*15e0*/  SHFL.IDX PT, R0, R65, RZ, 0x1f ;  /* 0x00001fff41007589 */ /* 0x001e2200000e0000 */
[----:B-1----:R-:W1:Y:S01]  /*15f0*/  S2UR UR7, SR_CgaCtaId ;  /* 0x00000000000779c3 */ /* 0x002e620000008800 */
[----:B------:R-:W-:Y:S01]  /*1600*/  UMOV UR6, 0x400 ;  /* 0x0000040000067882 */ /* 0x000fe20000000000 */
[----:B0-----:R-:W-:Y:S01]  /*1610*/  R2UR UR4, R0 ;  /* 0x00000000000472ca */ /* 0x001fe200000e0000 */
[----:B-1----:R-:W-:-:S12]  /*1620*/  ULEA UR6, UR7, UR6, 0x18 ;  /* 0x0000000607067291 */ /* 0x002fd8000f8ec03f */
[----:B------:R-:W-:-:S04]  /*1630*/  ULEA.HI UR5, UR4, UR4, URZ, 0x1 ;  /* 0x0000000404057291 */ /* 0x000fc8000f8f083f */
[----:B------:R-:W-:-:S04]  /*1640*/  ULOP3.LUT UR5, UR5, 0xffffe, URZ, 0xc0, !UPT ;  /* 0x000ffffe05057892 */ /* 0x000fc8000f8ec03f */
[----:B------:R-:W-:-:S03]  /*1650*/  UIADD3 UR5, UR4, -UR5, URZ ;  /* 0x8000000504057290 */ /* 0x000fc6000fffe03f */
[----:B------:R-:W-:Y:S01]  /*1660*/  ULDC UR4, c[0x0][0x28c] ;  /* 0x0000a30000047ab9 */ /* 0x000fe20000000800 */
[----:B------:R-:W-:Y:S01]  /*1670*/  ULEA UR5, UR5, UR6, 0xc ;  /* 0x0000000605057291 */ /* 0x000fe2000f8e603f */
[----:B------:R-:W-:-:S03]  /*1680*/  ISETP.LT.AND P0, PT, RZ, UR4, PT ;  /* 0x00000004ff007c0c */ /* 0x000fc6000bf01270 */
[----:B------:R-:W-:-:S04]  /*1690*/  UIADD3 UR5, UR5, 0x180, URZ ;  /* 0x0000018005057890 */ /* 0x000fc8000fffe03f */
[----:B------:R-:W-:-:S04]  /*16a0*/  USHF.R.U32.HI UR5, URZ, 0x4, UR5 ;  /* 0x000000043f057899 */ /* 0x000fc80008011605 */
[----:B------:R-:W-:-:S04]  /*16b0*/  ULOP3.LUT UR5, UR5, 0x3fff, URZ, 0xc0, !UPT ;  /* 0x00003fff05057892 */ /* 0x000fc8000f8ec03f */
[----:B------:R-:W-:Y:S01]  /*16c0*/  ULOP3.LUT UR45, UR5, 0x10000, URZ, 0xfc, !UPT ;  /* 0x00010000052d7892 */ /* 0x000fe2000f8efc3f */
[----:B--2345:R-:W-:Y:S11]  /*16d0*/  @P0 BRA `(.L_x_18) ;  /* 0x0000000000400947 */ /* 0x03cff60003800000 */
[----:B------:R-:W-:Y:S01]  /*16e0*/  MOV R0, 0x0 ;  /* 0x0000000000007802 */ /* 0x000fe20000000f00 */
[----:B------:R-:W-:Y:S01]  /*16f0*/  ULDC.64 UR4, c[0x4][0x68] ;  /* 0x01001a0000047ab9 */ /* 0x000fe20000000a00 */
[----:B------:R-:W-:Y:S01]  /*1700*/  ULDC.64 UR6, c[0x4][0x8] ;  /* 0x0100020000067ab9 */ /* 0x000fe20000000a00 */
[----:B------:R-:W-:Y:S01]  /*1710*/  IMAD.U32 R4, RZ, RZ, UR4 ;  /* 0x00000004ff047e24 */ /* 0x000fe2000f8e00ff */
[----:B------:R0:W1:Y:S01]  /*1720*/  LDC.64 R14, c[0x4][R0] ;  /* 0x01000000000e7b82 */ /* 0x0000620000000a00 */
[----:B------:R-:W-:Y:S01]  /*1730*/  IMAD.U32 R5, RZ, RZ, UR5 ;  /* 0x00000005ff057e24 */ /* 0x000fe2000f8e00ff */
[----:B------:R-:W-:Y:S01]  /*1740*/  ULDC.64 UR4, c[0x4][0x70] ;  /* 0x01001c0000047ab9 */ /* 0x000fe20000000a00 */
[----:B------:R-:W-:Y:S02]  /*1750*/  IMAD.U32 R10, RZ, RZ, UR6 ;  /* 0x00000006ff0a7e24 */ /* 0x000fe4000f8e00ff */
[----:B------:R-:W-:Y:S02]  /*1760*/  IMAD.U32 R6, RZ, RZ, UR4 ;  /* 0x00000004ff067e24 */ /* 0x000fe4000f8e00ff */
[----:B------:R-:W-:-:S02]  /*1770*/  IMAD.U32 R7, RZ, RZ, UR5 ;  /* 0x00000005ff077e24 */ /* 0x000fc4000f8e00ff */
[----:B------:R-:W-:Y:S02]  /*1780*/  IMAD.U32 R11, RZ, RZ, UR7 ;  /* 0x00000007ff0b7e24 */ /* 0x000fe4000f8e00ff */
[----:B------:R-:W-:Y:S02]  /*1790*/  IMAD.MOV.U32 R8, RZ, RZ, 0x1e1 ;  /* 0x000001e1ff087424 */ /* 0x000fe400078e00ff */
[----:B------:R-:W-:Y:S02]  /*17a0*/  IMAD.MOV.U32 R12, RZ, RZ, 0x1 ;  /* 0x00000001ff0c7424 */ /* 0x000fe400078e00ff */
[----:B0-----:R-:W-:-:S07]  /*17b0*/  IMAD.MOV.U32 R13, RZ, RZ, RZ ;  /* 0x000000ffff0d7224 */ /* 0x001fce00078e00ff */
[----:B------:R-:W-:-:S07]  /*17c0*/  LEPC R20, `(.L_x_18) ;  /* 0x000000001014794e */ /* 0x000fce0000000000 */
[----:B-1---5:R-:W-:Y:S05]  /*17d0*/  CALL.ABS.NOINC R14 ;  /* 0x000000000e007343 */ /* 0x022fea0003c00000 */
.L_x_18:
[----:B------:R-:W-:-:S13]  /*17e0*/  ISETP.NE.AND P0, PT, R84, 0x3, PT ;  /* 0x000000035400780c */ /* 0x000fda0003f05270 */
[----:B------:R-:W-:Y:S05]  /*17f0*/  @!P0 BRA `(.L_x_19) ;  /* 0x0000000000048947 */ /* 0x000fea0003800000 */
[----:B------:R-:W-:Y:S01]  /*1800*/  BPT.TRAP 0x1 ;  /* 0x000000040000795c */ /* 0x000fe20000300000 */
.L_x_19:
[----:B------:R-:W0:Y:S01]  /*1810*/  S2UR UR5, SR_CgaCtaId ;  /* 0x00000000000579c3 */ /* 0x000e220000008800 */
[----:B------:R-:W-:Y:S01]  /*1820*/  UMOV UR4, 0x400 ;  /* 0x0000040000047882 */ /* 0x000fe20000000000 */
[----:B------:R-:W-:Y:S02]  /*1830*/  IMAD.U32 R0, RZ, RZ, UR40 ;  /* 0x00000028ff007e24 */ /* 0x000fe4000f8e00ff */
[----:B------:R-:W-:-:S03]  /*1840*/  IMAD.U32 R3, RZ, RZ, UR41 ;  /* 0x00000029ff037e24 */ /* 0x000fc6000f8e00ff */
[----:B------:R-:W-:Y:S01]  /*1850*/  SHF.L.U32 R0, R0, 0x1f, RZ ;  /* 0x0000001f00007819 */ /* 0x000fe200000006ff */
[----:B0-----:R-:W-:-:S06]  /*1860*/  ULEA UR4, UR5, UR4, 0x18 ;  /* 0x0000000405047291 */ /* 0x001fcc000f8ec03f */
[----:B------:R-:W-:-:S04]  /*1870*/  IMAD.U32 R6, RZ, RZ, UR4 ;  /* 0x00000004ff067e24 */ /* 0x000fc8000f8e00ff */
[----:B------:R-:W-:-:S04]  /*1880*/  IMAD R3, R3, 0x8, R6 ;  /* 0x0000000803037824 */ /* 0x000fc800078e0206 */
[----:B------:R0:W1:Y:S01]  /*1890*/  SYNCS.PHASECHK.TRANS64.TRYWAIT P1, [R3+URZ], R0 ;  /* 0x00000000030075a7 */ /* 0x000062000802017f */
[----:B------:R-:W-:Y:S05]  /*18a0*/  @!P0 BRA `(.L_x_20) ;  /* 0x0000000000048947 */ /* 0x000fea0003800000 */
[----:B------:R-:W-:Y:S01]  /*18b0*/  BPT.TRAP 0x1 ;  /* 0x000000040000795c */ /* 0x000fe20000300000 */
.L_x_20:
[----:B------:R-:W-:-:S05]  /*18c0*/  IMAD.U32 R4, RZ, RZ, UR44 ;  /* 0x0000002cff047e24 */ /* 0x000fca000f8e00ff */
[----:B------:R-:W-:Y:S01]  /*18d0*/  ISETP.GE.AND P2, PT, R4, 0x1, PT ;  /* 0x000000010400780c */ /* 0x000fe20003f46270 */
[----:B-1----:R-:W-:-:S12]  /*18e0*/  @P1 BRA `(.L_x_21) ;  /* 0x0000000000081947 */ /* 0x002fd80003800000 */
[----:B------:R-:W1:Y:S02]  /*18f0*/  SYNCS.PHASECHK.TRANS64.TRYWAIT P1, [R3+URZ], R0 ;  /* 0x00000000030075a7 */ /* 0x000e64000802017f */
[----:B-1----:R-:W-:Y:S05]  /*1900*/  @!P1 BRA `(.L_x_22) ;  /* 0x0000004c00a89947 */ /* 0x002fea0003800000 */
.L_x_21:
[----:B------:R-:W-:Y:S05]  /*1910*/  WARPSYNC.ALL ;  /* 0x0000000000007948 */ /* 0x000fea0003800000 */
[----:B------:R-:W-:Y:S01]  /*1920*/  R2UR UR4, R6 ;  /* 0x00000000060472ca */ /* 0x000fe200000e0000 */
[----:B------:R-:W-:Y:S01]  /*1930*/  ULEA UR6, UR41, UR45, 0xa ;  /* 0x0000002d29067291 */ /* 0x000fe2000f8e503f */
[----:B------:R-:W-:Y:S01]  /*1940*/  WARPGROUP.ARRIVE ;  /* 0x00000000000079c5 */ /* 0x000fe20000000000 */
[----:B------:R-:W-:Y:S01]  /*1950*/  UMOV UR9, 0x80000020 ;  /* 0x8000002000097882 */ /* 0x000fe20000000000 */
[----:B------:R-:W-:Y:S01]  /*1960*/  UMOV UR11, 0x80000020 ;  /* 0x80000020000b7882 */ /* 0x000fe20000000000 */
[----:B------:R-:W-:-:S03]  /*1970*/  UIADD3 UR7, UR6, 0x200, URZ ;  /* 0x0000020006077890 */ /* 0x000fc6000fffe03f */
[----:B------:R-:W-:-:S05]  /*1980*/  UMOV UR8, UR6 ;  /* 0x0000000600087c82 */ /* 0x000fca0008000000 */
[----:B------:R-:W-:-:S04]  /*1990*/  UIADD3 UR4, UR4, 0x30180, URZ ;  /* 0x0003018004047890 */ /* 0x000fc8000fffe03f */
[----:B------:R-:W-:-:S04]  /*19a0*/  USHF.R.U32.HI UR4, URZ, 0x4, UR4 ;  /* 0x000000043f047899 */ /* 0x000fc80008011604 */
[----:B------:R-:W-:-:S04]  /*19b0*/  ULOP3.LUT UR4, UR4, 0x3fff, URZ, 0xc0, !UPT ;  /* 0x00003fff04047892 */ /* 0x000fc8000f8ec03f */
[----:B------:R-:W-:-:S04]  /*19c0*/  ULOP3.LUT UR4, UR4, 0x10000, URZ, 0xfc, !UPT ;  /* 0x0001000004047892 */ /* 0x000fc8000f8efc3f */
[----:B------:R-:W-:-:S07]  /*19d0*/  ULEA UR5, UR41, UR4, 0x7 ;  /* 0x0000000429057291 */ /* 0x000fce000f8e383f */
[----:B------:R-:W-:Y:S02]  /*19e0*/  UMOV UR10, UR5 ;  /* 0x00000005000a7c82 */ /* 0x000fe40008000000 */
[----:B------:R-:W-:Y:S01]  /*19f0*/  HGMMA.64x32x16.F32.BF16 R40, gdesc[UR8], RZ, !UPT, gsb0 ;  /* 0x00600000082879f0 */ /* 0x000fe2000c0018ff */
[----:B------:R-:W-:Y:S01]  /*1a00*/  UMOV UR8, UR7 ;  /* 0x0000000700087c82 */ /* 0x000fe20008000000 */
[----:B------:R-:W-:Y:S01]  /*1a10*/  UMOV UR9, 0x80000020 ;  /* 0x8000002000097882 */ /* 0x000fe20000000000 */
[----:B------:R-:W-:Y:S02]  /*1a20*/  WARPGROUP.DEPBAR.LE gsb0, 0x0 ;  /* 0x00008000000079c5 */ /* 0x000fe40000010000 */
[----:B------:R-:W-:-:S06]  /*1a30*/  WARPGROUP.ARRIVE ;  /* 0x00000000000079c5 */ /* 0x000fcc0000000000 */
[----:B------:R-:W-:Y:S01]  /*1a40*/  HGMMA.64x32x16.F32.BF16 R24, gdesc[UR8], RZ, !UPT, gsb0 ;  /* 0x00600000081879f0 */ /* 0x000fe2000c0018ff */
[----:B------:R-:W-:Y:S02]  /*1a50*/  UIADD3 UR8, UR6, 0x2, URZ ;  /* 0x0000000206087890 */ /* 0x000fe4000fffe03f */
[----:B------:R-:W-:Y:S01]  /*1a60*/  UIADD3 UR10, UR5, 0x2, URZ ;  /* 0x00000002050a7890 */ /* 0x000fe2000fffe03f */
[----:B------:R-:W-:Y:S01]  /*1a70*/  UMOV UR9, 0x80000020 ;  /* 0x8000002000097882 */ /* 0x000fe20000000000 */
[----:B------:R-:W-:Y:S01]  /*1a80*/  UMOV UR11, 0x80000020 ;  /* 0x80000020000b7882 */ /* 0x000fe20000000000 */
[----:B------:R-:W-:Y:S01]  /*1a90*/  UIADD3 UR6, UR6, 0x202, URZ ;  /* 0x0000020206067890 */ /* 0x000fe2000fffe03f */
[----:B------:R-:W-:Y:S02]  /*1aa0*/  WARPGROUP.DEPBAR.LE gsb0, 0x0 ;  /* 0x00008000000079c5 */ /* 0x000fe40000010000 */
[----:B------:R-:W-:-:S06]  /*1ab0*/  WARPGROUP.ARRIVE ;  /* 0x00000000000079c5 */ /* 0x000fcc0000000000 */
[----:B------:R-:W-:Y:S01]  /*1ac0*/  HGMMA.64x32x16.F32.BF16 R40, gdesc[UR8], R40, gsb0 ;  /* 0x00600000082879f0 */ /* 0x000fe20008001828 */
[----:B------:R-:W-:Y:S01]  /*1ad0*/  UMOV UR8, UR6 ;  /* 0x0000000600087c82 */ /* 0x000fe20008000000 */
[----:B------:R-:W-:Y:S01]  /*1ae0*/  UMOV UR9, 0x80000020 ;  /* 0x8000002000097882 */ /* 0x000fe20000000000 */
[----:B------:R-:W-:Y:S02]  /*1af0*/  WARPGROUP.DEPBAR.LE gsb0, 0x0 ;  /* 0x00008000000079c5 */ /* 0x000fe40000010000 */
[----:B------:R-:W-:-:S06]  /*1b00*/  WARPGROUP.ARRIVE ;  /* 0x00000000000079c5 */ /* 0x000fcc0000000000 */
[----:B------:R-:W-:Y:S03]  /*1b10*/  HGMMA.64x32x16.F32.BF16 R24, gdesc[UR8], R24, gsb0 ;  /* 0x00600000081879f0 */ /* 0x000fe60008001818 */
[----:B------:R-:W-:Y:S02]  /*1b20*/  WARPGROUP.DEPBAR.LE gsb0, 0x0 ;  /* 0x00008000000079c5 */ /* 0x000fe40000010000 */
[----:B------:R-:W-:Y:S05]  /*1b30*/  @!P2 BRA `(.L_x_23) ;  /* 0x000000040020a947 */ /* 0x000fea0003800000 */
[----:B------:R-:W-:Y:S01]  /*1b40*/  UIADD3 UR5, UR41, 0x1, URZ ;  /* 0x0000000129057890 */ /* 0x000fe2000fffe03f */
[----:B01----:R-:W-:Y:S02]  /*1b50*/  IMAD.U32 R0, RZ, RZ, UR44 ;  /* 0x0000002cff007e24 */ /* 0x003fe4000f8e00ff */
[----:B------:R-:W-:Y:S01]  /*1b60*/  IMAD.U32 R3, RZ, RZ, UR41 ;  /* 0x00000029ff037e24 */ /* 0x000fe2000f8e00ff */
[----:B------:R-:W-:-:S04]  /*1b70*/  UISETP.NE.AND UP0, UPT, UR5, 0xc, UPT ;  /* 0x0000000c0500788c */ /* 0x000fc8000bf05270 */
[----:B------:R-:W-:Y:S02]  /*1b80*/  USEL UR6, URZ, 0x1, UP0 ;  /* 0x000000013f067887 */ /* 0x000fe40008000000 */
[----:B------:R-:W-:Y:S02]  /*1b90*/  USEL UR5, UR5, URZ, UP0 ;  /* 0x0000003f05057287 */ /* 0x000fe40008000000 */
[----:B------:R-:W-:-:S06]  /*1ba0*/  ULOP3.LUT UR6, UR40, UR6, URZ, 0x3c, !UPT ;  /* 0x0000000628067292 */ /* 0x000fcc000f8e3c3f */
[----:B------:R-:W-:-:S07]  /*1bb0*/  IMAD.U32 R7, RZ, RZ, UR6 ;  /* 0x00000006ff077e24 */ /* 0x000fce000f8e00ff */
.L_x_30:
[----:B------:R-:W-:Y:S05]  /*1bc0*/  @!P0 BRA `(.L_x_24) ;  /* 0x0000000000048947 */ /* 0x000fea0003800000 */
[----:B------:R-:W-:Y:S01]  /*1bd0*/  BPT.TRAP 0x1 ;  /* 0x000000040000795c */ /* 0x000fe20000300000 */
.L_x_24:
[----:B------:R-:W0:Y:S01]  /*1be0*/  S2UR UR7, SR_CgaCtaId ;  /* 0x00000000000779c3 */ /* 0x000e220000008800 */
[----:B------:R-:W-:Y:S01]  /*1bf0*/  UMOV UR6, 0x400 ;  /* 0x0000040000067882 */ /* 0x000fe20000000000 */
[----:B------:R-:W-:Y:S01]  /*1c00*/  IMAD.U32 R5, RZ, RZ, UR5 ;  /* 0x00000005ff057e24 */ /* 0x000fe2000f8e00ff */
[----:B------:R-:W-:Y:S01]  /*1c10*/  SHF.L.U32 R4, R7, 0x1f, RZ ;  /* 0x0000001f07047819 */ /* 0x000fe200000006ff */
[----:B0-----:R-:W-:-:S06]  /*1c20*/  ULEA UR6, UR7, UR6, 0x18 ;  /* 0x0000000607067291 */ /* 0x001fcc000f8ec03f */
[----:B------:R-:W-:-:S04]  /*1c30*/  IMAD.U32 R6, RZ, RZ, UR6 ;  /* 0x00000006ff067e24 */ /* 0x000fc8000f8e00ff */
[----:B------:R-:W-:-:S04]  /*1c40*/  IMAD R5, R5, 0x8, R6 ;  /* 0x0000000805057824 */ /* 0x000fc800078e0206 */
[----:B------:R0:W1:Y:S01]  /*1c50*/  SYNCS.PHASECHK.TRANS64.TRYWAIT P1, [R5+URZ], R4 ;  /* 0x00000004050075a7 */ /* 0x000062000802017f */
[----:B------:R-:W-:Y:S05]  /*1c60*/  @!P0 BRA `(.L_x_25) ;  /* 0x0000000000048947 */ /* 0x000fea0003800000 */
[----:B------:R-:W-:Y:S01]  /*1c70*/  BPT.TRAP 0x1 ;  /* 0x000000040000795c */ /* 0x000fe20000300000 */
.L_x_25:
[----:B-1----:R-:W-:Y:S05]  /*1c80*/  @P1 BRA `(.L_x_26) ;  /* 0x0000000000081947 */ /* 0x002fea0003800000 */
[----:B------:R-:W1:Y:S02]  /*1c90*/  SYNCS.PHASECHK.TRANS64.TRYWAIT P1, [R5+URZ], R4 ;  /* 0x00000004050075a7 */ /* 0x000e64000802017f */
[----:B-1----:R-:W-:Y:S05]  /*1ca0*/  @!P1 BRA `(.L_x_27) ;  /* 0x0000004800d49947 */ /* 0x002fea0003800000 */
.L_x_26:
[----:B------:R-:W-:Y:S01]  /*1cb0*/  ULEA UR6, UR5, UR4, 0x7 ;  /* 0x0000000405067291 */ /* 0x000fe2000f8e383f */
[----:B------:R-:W-:Y:S01]  /*1cc0*/  WARPGROUP.ARRIVE ;  /* 0x00000000000079c5 */ /* 0x000fe20000000000 */
[----:B------:R-:W-:Y:S01]  /*1cd0*/  ULEA UR7, UR5, UR45, 0xa ;  /* 0x0000002d05077291 */ /* 0x000fe2000f8e503f */
[----:B------:R-:W-:Y:S01]  /*1ce0*/  UMOV UR11, 0x80000020 ;  /* 0x80000020000b7882 */ /* 0x000fe20000000000 */
[----:B------:R-:W-:Y:S02]  /*1cf0*/  UMOV UR9, 0x80000020 ;  /* 0x8000002000097882 */ /* 0x000fe40000000000 */
[----:B------:R-:W-:Y:S01]  /*1d00*/  UIADD3 UR12, UR7, 0x200, URZ ;  /* 0x00000200070c7890 */ /* 0x000fe2000fffe03f */
[----:B------:R-:W-:Y:S02]  /*1d10*/  UMOV UR10, UR6 ;  /* 0x00000006000a7c82 */ /* 0x000fe40008000000 */
[----:B------:R-:W-:Y:S02]  /*1d20*/  UMOV UR8, UR7 ;  /* 0x0000000700087c82 */ /* 0x000fe40008000000 */
[----:B------:R-:W-:Y:S01]  /*1d30*/  HGMMA.64x32x16.F32.BF16 R40, gdesc[UR8], R40, gsb0 ;  /* 0x00600000082879f0 */ /* 0x000fe20008001828 */
[----:B------:R-:W-:Y:S01]  /*1d40*/  UMOV UR9, 0x80000020 ;  /* 0x8000002000097882 */ /* 0x000fe20000000000 */
[----:B------:R-:W-:Y:S01]  /*1d50*/  UMOV UR8, UR12 ;  /* 0x0000000c00087c82 */ /* 0x000fe20008000000 */
[----:B------:R-:W-:-:S02]  /*1d60*/  WARPGROUP.DEPBAR.LE gsb0, 0x0 ;  /* 0x00008000000079c5 */ /* 0x000fc40000010000 */
[----:B------:R-:W-:-:S06]  /*1d70*/  WARPGROUP.ARRIVE ;  /* 0x00000000000079c5 */ /* 0x000fcc0000000000 */
[----:B------:R-:W-:Y:S01]  /*1d80*/  HGMMA.64x32x16.F32.BF16 R24, gdesc[UR8], R24, gsb0 ;  /* 0x00600000081879f0 */ /* 0x000fe20008001818 */
        /* <DEDUP_REMOVED lines=15> */
[----:B------:R-:W-:Y:S01]  /*1e80*/  BPT.TRAP 0x1 ;  /* 0x000000040000795c */ /* 0x000fe20000300000 */
.L_x_28:
[----:B------:R-:W-:-:S13]  /*1e90*/  ISETP.NE.AND P1, PT, R22, RZ, PT ;  /* 0x000000ff1600720c */ /* 0x000fda0003f25270 */
[----:B01----:R-:W-:-:S04]  /*1ea0*/  @P1 IMAD R4, R3, 0x8, R6 ;  /* 0x0000000803041824 */ /* 0x003fc800078e0206 */
[----:B------:R-:W-:-:S05]  /*1eb0*/  @P1 VIADD R4, R4, 0x60 ;  /* 0x0000006004041836 */ /* 0x000fca0000000000 */
[----:B------:R-:W-:-:S04]  /*1ec0*/  @P1 PRMT R4, R19, 0x654, R4 ;  /* 0x0000065413041816 */ /* 0x000fc80000000004 */
[----:B------:R0:W-:Y:S01]  /*1ed0*/  @P1 SYNCS.ARRIVE.TRANS64.RED.A1T0 RZ, [R4+URZ], RZ ;  /* 0x000000ff04ff19a7 */ /* 0x0001e2000810043f */
[----:B------:R-:W-:-:S13]  /*1ee0*/  ISETP.GT.U32.AND P1, PT, R18, 0x1, PT ;  /* 0x000000011200780c */ /* 0x000fda0003f24070 */
[----:B0-----:R-:W-:Y:S05]  /*1ef0*/  @P1 BRA `(.L_x_29) ;  /* 0x0000000000041947 */ /* 0x001fea0003800000 */
[----:B------:R-:W-:Y:S01]  /*1f00*/  BPT.TRAP 0x1 ;  /* 0x000000040000795c */ /* 0x000fe20000300000 */
.L_x_29:
[----:B------:R-:W-:Y:S01]  /*1f10*/  UIADD3 UR5, UR5, 0x1, URZ ;  /* 0x0000000105057890 */ /* 0x000fe2000fffe03f */
[C---:B------:R-:W-:Y:S01]  /*1f20*/  ISETP.GT.AND P2, PT, R0.reuse, 0x1, PT ;  /* 0x000000010000780c */ /* 0x040fe20003f44270 */
[----:B------:R-:W-:Y:S02]  /*1f30*/  VIADD R3, R3, 0x1 ;  /* 0x0000000103037836 */ /* 0x000fe40000000000 */
[----:B------:R-:W-:Y:S01]  /*1f40*/  UISETP.NE.AND UP0, UPT, UR5, 0xc, UPT ;  /* 0x0000000c0500788c */ /* 0x000fe2000bf05270 */
[----:B------:R-:W-:Y:S02]  /*1f50*/  VIADD R0, R0, 0xffffffff ;  /* 0xffffffff00007836 */ /* 0x000fe40000000000 */
[C---:B------:R-:W-:Y:S01]  /*1f60*/  ISETP.NE.AND P1, PT, R3.reuse, 0xc, PT ;  /* 0x0000000c0300780c */ /* 0x040fe20003f25270 */
[----:B------:R-:W-:Y:S02]  /*1f70*/  USEL UR6, URZ, 0x1, UP0 ;  /* 0x000000013f067887 */ /* 0x000fe40008000000 */
[----:B------:R-:W-:Y:S01]  /*1f80*/  USEL UR5, UR5, URZ, UP0 ;  /* 0x0000003f05057287 */ /* 0x000fe20008000000 */
[----:B------:R-:W-:-:S03]  /*1f90*/  SEL R3, R3, RZ, P1 ;  /* 0x000000ff03037207 */ /* 0x000fc60000800000 */
[----:B------:R-:W-:Y:S01]  /*1fa0*/  LOP3.LUT R7, R7, UR6, RZ, 0x3c, !PT ;  /* 0x0000000607077c12 */ /* 0x000fe2000f8e3cff */
[----:B------:R-:W-:Y:S07]  /*1fb0*/  @P2 BRA `(.L_x_30) ;  /* 0xfffffffc00002947 */ /* 0x000fee000383ffff */
.L_x_23:
[----:B01----:R-:W0:Y:S02]  /*1fc0*/  LDC R0, c[0x0][0x28c] ;  /* 0x0000a300ff007b82 */ /* 0x003e240000000800 */
[----:B0-----:R-:W-:-:S13]  /*1fd0*/  ISETP.GE.AND P1, PT, R0, 0x1, PT ;  /* 0x000000010000780c */ /* 0x001fda0003f26270 */
[----:B------:R-:W-:Y:S05]  /*1fe0*/  @!P1 BRA `(.L_x_31) ;  /* 0x0000000000449947 */ /* 0x000fea0003800000 */
[----:B------:R-:W-:Y:S05]  /*1ff0*/  @!P0 BRA `(.L_x_32) ;  /* 0x0000000000048947 */ /* 0x000fea0003800000 */
[----:B------:R-:W-:Y:S01]  /*2000*/  BPT.TRAP 0x1 ;  /* 0x000000040000795c */ /* 0x000fe20000300000 */
.L_x_32:
[----:B------:R-:W-:-:S13]  /*2010*/  ISETP.NE.AND P0, PT, R22, RZ, PT ;  /* 0x000000ff1600720c */ /* 0x000fda0003f05270 */
[----:B------:R-:W-:-:S05]  /*2020*/  VOTEU.ANY UP0, P0 ;  /* 0x00000000003f7886 */ /* 0x000fca0000000100 */
[----:B------:R-:W-:-:S06]  /*2030*/  @UP0 UIADD3 UR4, UR44, UR41, URZ ;  /* 0x000000292c040290 */ /* 0x000fcc000fffe03f */
[----:B------:R-:W-:Y:S02]  /*2040*/  IMAD.U32 R4, RZ, RZ, UR4 ;  /* 0x00000004ff047e24 */ /* 0x000fe4000f8e00ff */
[----:B------:R-:W-:Y:S02]  /*2050*/  IMAD.U32 R3, RZ, RZ, UR4 ;  /* 0x00000004ff037e24 */ /* 0x000fe4000f8e00ff */
[----:B------:R-:W-:-:S05]  /*2060*/  @P0 IMAD.WIDE.U32 R4, R4, -0x55555555, RZ ;  /* 0xaaaaaaab04040825 */ /* 0x000fca00078e00ff */
[----:B------:R-:W-:-:S05]  /*2070*/  @P0 SHF.R.U32.HI R0, RZ, 0x3, R5 ;  /* 0x00000003ff000819 */ /* 0x000fca0000011605 */
[----:B------:R-:W-:-:S04]  /*2080*/  @P0 IMAD R0, R0, -0xc, R3 ;  /* 0xfffffff400000824 */ /* 0x000fc800078e0203 */
[----:B------:R-:W-:-:S04]  /*2090*/  @P0 IMAD R0, R0, 0x8, R6 ;  /* 0x0000000800000824 */ /* 0x000fc800078e0206 */
[----:B------:R-:W-:-:S05]  /*20a0*/  @P0 VIADD R0, R0, 0x60 ;  /* 0x0000006000000836 */ /* 0x000fca0000000000 */
[----:B------:R-:W-:-:S04]  /*20b0*/  @P0 PRMT R0, R19, 0x654, R0 ;  /* 0x0000065413000816 */ /* 0x000fc80000000000 */
[----:B------:R0:W-:Y:S01]  /*20c0*/  @P0 SYNCS.ARRIVE.TRANS64.RED.A1T0 RZ, [R0+URZ], RZ ;  /* 0x000000ff00ff09a7 */ /* 0x0001e2000810043f */
[----:B------:R-:W-:-:S13]  /*20d0*/  ISETP.GT.U32.AND P0, PT, R18, 0x1, PT ;  /* 0x000000011200780c */ /* 0x000fda0003f04070 */
[----:B0-----:R-:W-:Y:S05]  /*20e0*/  @P0 BRA `(.L_x_31) ;  /* 0x0000000000040947 */ /* 0x001fea0003800000 */
[----:B------:R-:W-:Y:S01]  /*20f0*/  BPT.TRAP 0x1 ;  /* 0x000000040000795c */ /* 0x000fe20000300000 */
.L_x_31:
[----:B------:R-:W-:Y:S01]  /*2100*/  IMAD.SHL.U32 R3, R70, 0x20, RZ ;  /* 0x0000002046037824 */ /* 0x000fe200078e00ff */
[----:B------:R-:W-:Y:S01]  /*2110*/  UIADD3 UR41, UR43, UR41, URZ ;  /* 0x000000292b297290 */ /* 0x000fe2000fffe03f */
[----:B------:R-:W-:Y:S01]  /*2120*/  IMAD.SHL.U32 R76, R71, 0x100, RZ ;  /* 0x00000100474c7824 */ /* 0x000fe200078e00ff */
[----:B------:R-:W-:Y:S01]  /*2130*/  ULDC UR7, c[0x0][0x288] ;  /* 0x0000a20000077ab9 */ /* 0x000fe20000000800 */
[----:B------:R-:W-:Y:S01]  /*2140*/  ULDC UR10, c[0x0][0x284] ;  /* 0x0000a100000a7ab9 */ /* 0x000fe20000000800 */
[----:B------:R-:W-:Y:S01]  /*2150*/  UISETP.GT.U32.AND UP0, UPT, UR41, 0xb, UPT ;  /* 0x0000000b2900788c */ /* 0x000fe2000bf04070 */
[C---:B------:R-:W-:Y:S01]  /*2160*/  ISETP.GE.AND P0, PT, R3.reuse, UR7, PT ;  /* 0x0000000703007c0c */ /* 0x040fe2000bf06270 */
[----:B------:R-:W-:Y:S01]  /*2170*/  UISETP.GE.U32.AND UP1, UPT, UR43, 0xc, UPT ;  /* 0x0000000c2b00788c */ /* 0x000fe2000bf26070 */
[----:B------:R-:W-:Y:S01]  /*2180*/  SHF.R.S32.HI R11, RZ, 0x1f, R23 ;  /* 0x0000001fff0b7819 */ /* 0x000fe20000011417 */
[----:B------:R-:W-:Y:S01]  /*2190*/  UISETP.LT.U32.AND UP0, UPT, UR43, 0xc, UP0 ;  /* 0x0000000c2b00788c */ /* 0x000fe20008701070 */
[----:B------:R-:W-:Y:S01]  /*21a0*/  ISETP.GE.OR P0, PT, R76, UR10, P0 ;  /* 0x0000000a4c007c0c */ /* 0x000fe20008706670 */
[----:B------:R-:W-:Y:S01]  /*21b0*/  UIMAD.WIDE.U32 UR4, UR41, -0x55555555, URZ ;  /* 0xaaaaaaab290478a5 */ /* 0x000fe2000f8e003f */
[----:B------:R-:W-:Y:S01]  /*21c0*/  LOP3.LUT R4, R3, 0x6, R64, 0xf8, !PT ;  /* 0x0000000603047812 */ /* 0x000fe200078ef840 */
[----:B------:R-:W-:Y:S01]  /*21d0*/  USEL UR6, URZ, 0x1, !UP0 ;  /* 0x000000013f067887 */ /* 0x000fe2000c000000 */
[----:B------:R-:W-:-:S02]  /*21e0*/  ULDC.64 UR8, c[0x0][0x5d0] ;  /* 0x0001740000087ab9 */ /* 0x000fc40000000a00 */
[----:B------:R-:W-:Y:S01]  /*21f0*/  SHF.R.S32.HI R5, RZ, 0x1f, R4 ;  /* 0x0000001fff057819 */ /* 0x000fe20000011404 */
[----:B------:R-:W-:Y:S01]  /*2200*/  IMAD R0, R11, UR8, RZ ;  /* 0x000000080b007c24 */ /* 0x000fe2000f8e02ff */
[----:B------:R-:W-:Y:S02]  /*2210*/  USHF.R.U32.HI UR4, URZ, 0x3, UR5 ;  /* 0x000000033f047899 */ /* 0x000fe40008011605 */
[----:B------:R-:W-:Y:S01]  /*2220*/  ULOP3.LUT UR40, UR40, UR6, URZ, 0x3c, !UPT ;  /* 0x0000000628287292 */ /* 0x000fe2000f8e3c3f */
[C---:B------:R-:W-:Y:S01]  /*2230*/  IMAD R9, R23.reuse, UR9, R0 ;  /* 0x0000000917097c24 */ /* 0x040fe2000f8e0200 */
[----:B------:R-:W-:Y:S01]  /*2240*/  UIMAD UR41, UR4, -0xc, UR41 ;  /* 0xfffffff4042978a4 */ /* 0x000fe2000f8e0229 */
[----:B------:R-:W-:Y:S01]  /*2250*/  IMAD.WIDE.U32 R6, R23, UR8, R4 ;  /* 0x0000000817067c25 */ /* 0x000fe2000f8e0004 */
[----:B------:R-:W-:-:S03]  /*2260*/  @UP1 ULOP3.LUT UR40, UR40, 0x1, UR4, 0x78, !UPT ;  /* 0x0000000128281892 */ /* 0x000fc6000f8e7804 */
[----:B------:R-:W-:Y:S02]  /*2270*/  IMAD.IADD R7, R7, 0x1, R9 ;  /* 0x0000000107077824 */ /* 0x000fe400078e0209 */
[----:B------:R-:W-:Y:S01]  /*2280*/  IMAD.MOV.U32 R0, RZ, RZ, -0x1 ;  /* 0xffffffffff007424 */ /* 0x000fe200078e00ff */
[----:B------:R-:W-:Y:S06]  /*2290*/  @P0 BRA `(.L_x_33) ;  /* 0x0000002400500947 */ /* 0x000fec0003800000 */
[----:B------:R-:W0:Y:S01]  /*22a0*/  LDC.64 R12, c[0x0][0x5c8] ;  /* 0x00017200ff0c7b82 */ /* 0x000e220000000a00 */
[----:B-----5:R-:W-:Y:S01]  /*22b0*/  FSETP.NEU.AND P1, PT, R59, RZ, PT ;  /* 0x000000ff3b00720b */ /* 0x020fe20003f2d000 */
[----:B------:R-:W-:Y:S01]  /*22c0*/  IMAD.WIDE R70, R71, 0x100, R56 ;  /* 0x0000010047467825 */ /* 0x000fe200078e0238 */
[----:B------:R-:W-:Y:S03]  /*22d0*/  BSSY B0, `(.L_x_33) ;  /* 0x0000250000007945 */ /* 0x000fe60003800000 */
[----:B------:R-:W-:Y:S02]  /*22e0*/  IMAD.IADD R76, R69, 0x1, -R76 ;  /* 0x00000001454c7824 */ /* 0x000fe400078e0a4c */
[----:B------:R-:W-:-:S03]  /*22f0*/  IMAD.IADD R3, R63, 0x1, -R3 ;  /* 0x000000013f037824 */ /* 0x000fc600078e0a03 */
[----:B------:R-:W-:-:S04]  /*2300*/  ISETP.GT.AND P3, PT, R76, RZ, PT ;  /* 0x000000ff4c00720c */ /* 0x000fc80003f64270 */
[----:B------:R-:W-:Y:S01]  /*2310*/  ISETP.GT.AND P0, PT, R3, RZ, P3 ;  /* 0x000000ff0300720c */ /* 0x000fe20001f04270 */
[-C--:B0-----:R-:W-:Y:S02]  /*2320*/  IMAD R8, R71, R12.reuse, RZ ;  /* 0x0000000c47087224 */ /* 0x081fe400078e02ff */
[----:B------:R-:W-:-:S04]  /*2330*/  IMAD.WIDE.U32 R80, R70, R12, R6 ;  /* 0x0000000c46507225 */ /* 0x000fc800078e0006 */
[----:B------:R-:W-:-:S04]  /*2340*/  IMAD R7, R70, R13, R8 ;  /* 0x0000000d46077224 */ /* 0x000fc800078e0208 */
[----:B------:R-:W-:Y:S01]  /*2350*/  IMAD.IADD R83, R81, 0x1, R7 ;  /* 0x0000000151537824 */ /* 0x000fe200078e0207 */
[----:B------:R-:W-:Y:S06]  /*2360*/  @!P1 BRA `(.L_x_34) ;  /* 0x0000001800889947 */ /* 0x000fec0003800000 */
[----:B------:R-:W0:Y:S01]  /*2370*/  LDC.64 R8, c[0x0][0x5b8] ;  /* 0x00016e00ff087b82 */ /* 0x000e220000000a00 */
[----:B------:R-:W-:-:S07]  /*2380*/  ULDC.64 UR4, c[0x0][0x5c0] ;  /* 0x0001700000047ab9 */ /* 0x000fce0000000a00 */
[----:B------:R-:W1:Y:S08]  /*2390*/  LDC.64 R14, c[0x0][0x5b0] ;  /* 0x00016c00ff0e7b82 */ /* 0x000e700000000a00 */
[----:B------:R-:W2:Y:S01]  /*23a0*/  LDC.64 R6, c[0x0][0x5a8] ;  /* 0x00016a00ff067b82 */ /* 0x000ea20000000a00 */
[-C--:B0-----:R-:W-:Y:S02]  /*23b0*/  IMAD R10, R11, R8.reuse, RZ ;  /* 0x000000080b0a7224 */ /* 0x081fe400078e02ff */
[----:B------:R-:W-:-:S04]  /*23c0*/  IMAD.WIDE.U32 R12, R23, R8, R4 ;  /* 0x00000008170c7225 */ /* 0x000fc800078e0004 */
[----:B------:R-:W-:Y:S02]  /*23d0*/  IMAD R9, R23, R9, R10 ;  /* 0x0000000917097224 */ /* 0x000fe400078e020a */
[----:B-1----:R-:W-:Y:S02]  /*23e0*/  IMAD R10, R71, R14, RZ ;  /* 0x0000000e470a7224 */ /* 0x002fe400078e02ff */
[----:B------:R-:W-:Y:S02]  /*23f0*/  IMAD.IADD R11, R13, 0x1, R9 ;  /* 0x000000010d0b7824 */ /* 0x000fe400078e0209 */
[----:B------:R-:W-:Y:S02]  /*2400*/  IMAD R81, R70, R15, R10 ;  /* 0x0000000f46517224 */ /* 0x000fe400078e020a */
[----:B------:R-:W-:-:S04]  /*2410*/  IMAD.MOV.U32 R10, RZ, RZ, R12 ;  /* 0x000000ffff0a7224 */ /* 0x000fc800078e000c */
[----:B------:R-:W-:-:S04]  /*2420*/  IMAD.WIDE.U32 R20, R70, R14, R10 ;  /* 0x0000000e46147225 */ /* 0x000fc800078e000a */
[----:B------:R-:W-:Y:S01]  /*2430*/  IMAD.IADD R21, R21, 0x1, R81 ;  /* 0x0000000115157824 */ /* 0x000fe200078e0251 */
[----:B--2---:R-:W-:-:S04]  /*2440*/  LEA R72, P1, R20, R6, 0x1 ;  /* 0x0000000614487211 */ /* 0x004fc800078208ff */
[----:B------:R-:W-:-:S05]  /*2450*/  LEA.HI.X R73, R20, R7, R21, 0x1, P1 ;  /* 0x0000000714497211 */ /* 0x000fca00008f0c15 */
[----:B------:R0:W2:Y:S01]  /*2460*/  @P0 LDG.E.LTC128B.U16 R77, desc[UR38][R72.64] ;  /* 0x00000026484d0981 */ /* 0x0000a2000c1e1520 */
[----:B------:R-:W-:Y:S01]  /*2470*/  IMAD.WIDE.U32 R74, R70, R14, R4 ;  /* 0x0000000e464a7225 */ /* 0x000fe200078e0004 */
[----:B------:R-:W-:Y:S03]  /*2480*/  BSSY B1, `(.L_x_35) ;  /* 0x0000012000017945 */ /* 0x000fe60003800000 */
[----:B------:R-:W-:Y:S02]  /*2490*/  IMAD.IADD R75, R81, 0x1, R75 ;  /* 0x00000001514b7824 */ /* 0x000fe400078e024b */
[----:B------:R-:W-:-:S04]  /*24a0*/  IMAD.WIDE.U32 R78, R23, R8, R74 ;  /* 0x00000008174e7225 */ /* 0x000fc800078e004a */
[----:B0-----:R-:W-:Y:S01]  /*24b0*/  IMAD.SHL.U32 R72, R14, 0x8, RZ ;  /* 0x000000080e487824 */ /* 0x001fe200078e00ff */
[----:B------:R-:W-:Y:S01]  /*24c0*/  LEA R74, P2, R78, R6, 0x1 ;  /* 0x000000064e4a7211 */ /* 0x000fe200078408ff */
[----:B--2---:R-:W-:-:S04]  /*24d0*/  IMAD.U32 R20, R77, 0x10000, RZ ;  /* 0x000100004d147824 */ /* 0x004fc800078e00ff */
[----:B------:R-:W-:Y:S01]  /*24e0*/  FMUL R21, R20, R59 ;  /* 0x0000003b14157220 */ /* 0x000fe20000400000 */
[----:B------:R-:W-:-:S03]  /*24f0*/  LEA R20, P1, R80, UR4, 0x1 ;  /* 0x0000000450147c11 */ /* 0x000fc6000f8208ff */
[----:B------:R-:W-:Y:S01]  /*2500*/  FFMA R21, R40, R58, R21 ;  /* 0x0000003a28157223 */ /* 0x000fe20000000015 */
[----:B------:R-:W-:-:S04]  /*2510*/  IMAD.IADD R40, R9, 0x1, R79 ;  /* 0x0000000109287824 */ /* 0x000fc800078e024f */
[----:B------:R-:W-:Y:S02]  /*2520*/  F2FP.BF16.F32.PACK_AB R73, RZ, R21 ;  /* 0x00000015ff49723e */ /* 0x000fe400000010ff */
[----:B------:R-:W-:Y:S02]  /*2530*/  LEA.HI.X R21, R80, UR5, R83, 0x1, P1 ;  /* 0x0000000550157c11 */ /* 0x000fe400088f0c53 */
[----:B------:R-:W-:Y:S02]  /*2540*/  ISETP.GT.AND P1, PT, R3, 0x1, P3 ;  /* 0x000000010300780c */ /* 0x000fe40001f24270 */
[----:B------:R-:W-:Y:S01]  /*2550*/  LEA.HI.X R75, R78, R7, R40, 0x1, P2 ;  /* 0x000000074e4b7211 */ /* 0x000fe200010f0c28 */
[----:B------:R0:W-:Y:S02]  /*2560*/  @P0 STG.E.U16 desc[UR38][R20.64], R73 ;  /* 0x0000004914000986 */ /* 0x0001e4000c101526 */
[----:B0-----:R-:W-:-:S08]  /*2570*/  SHF.L.U64.HI R73, R14, 0x3, R15 ;  /* 0x000000030e497819 */ /* 0x001fd0000001020f */
[----:B------:R-:W-:Y:S05]  /*2580*/  @!P1 BRA `(.L_x_36) ;  /* 0x0000000000049947 */ /* 0x000fea0003800000 */
[----:B------:R0:W5:Y:S02]  /*2590*/  LDG.E.LTC128B.U16 R77, desc[UR38][R74.64+0x2] ;  /* 0x000002264a4d7981 */ /* 0x000164000c1e1520 */
.L_x_36:
[----:B------:R-:W-:Y:S05]  /*25a0*/  BSYNC B1 ;  /* 0x0000000000017941 */ /* 0x000fea0003800000 */
.L_x_35:
[----:B-----5:R-:W-:Y:S01]  /*25b0*/  IMAD.U32 R40, R77, 0x10000, RZ ;  /* 0x000100004d287824 */ /* 0x020fe200078e00ff */
[----:B------:R-:W-:Y:S01]  /*25c0*/  ISETP.GT.AND P0, PT, R76, 0x8, PT ;  /* 0x000000084c00780c */ /* 0x000fe20003f04270 */
[----:B------:R-:W-:-:S04]  /*25d0*/  IMAD.WIDE.U32 R82, R70, R14, R72 ;  /* 0x0000000e46527225 */ /* 0x000fc800078e0048 */
[----:B------:R-:W-:Y:S01]  /*25e0*/  FMUL R40, R40, R59 ;  /* 0x0000003b28287220 */ /* 0x000fe20000400000 */
[----:B------:R-:W-:Y:S01]  /*25f0*/  ISETP.GT.AND P2, PT, R3, RZ, P0 ;  /* 0x000000ff0300720c */ /* 0x000fe20000744270 */
[----:B------:R-:W-:Y:S01]  /*2600*/  IMAD.IADD R81, R81, 0x1, R83 ;  /* 0x0000000151517824 */ /* 0x000fe200078e0253 */
[----:B------:R-:W-:Y:S01]  /*2610*/  IADD3 R78, P4, R12, R82, RZ ;  /* 0x000000520c4e7210 */ /* 0x000fe20007f9e0ff */
[----:B------:R-:W-:-:S04]  /*2620*/  FFMA R41, R41, R58, R40 ;  /* 0x0000003a29297223 */ /* 0x000fc80000000028 */
[----:B------:R-:W-:Y:S01]  /*2630*/  IMAD.X R79, R81, 0x1, R11, P4 ;  /* 0x00000001514f7824 */ /* 0x000fe200020e060b */
[----:B------:R-:W-:Y:S02]  /*2640*/  F2FP.BF16.F32.PACK_AB R80, RZ, R41 ;  /* 0x00000029ff50723e */ /* 0x000fe400000010ff */
[----:B------:R-:W-:Y:S02]  /*2650*/  LEA R40, P4, R78, R6, 0x1 ;  /* 0x000000064e287211 */ /* 0x000fe400078808ff */
[----:B------:R-:W-:Y:S02]  /*2660*/  PRMT R83, R80, 0x7610, R83 ;  /* 0x0000761050537816 */ /* 0x000fe40000000053 */
[----:B------:R-:W-:Y:S02]  /*2670*/  PRMT R80, R77, 0x7610, R80 ;  /* 0x000076104d507816 */ /* 0x000fe40000000050 */
[----:B------:R-:W-:Y:S01]  /*2680*/  LEA.HI.X R41, R78, R7, R79, 0x1, P4 ;  /* 0x000000074e297211 */ /* 0x000fe200020f0c4f */
[----:B------:R1:W-:Y:S04]  /*2690*/  @P1 STG.E.U16 desc[UR38][R20.64+0x2], R83 ;  /* 0x0000025314001986 */ /* 0x0003e8000c101526 */
[----:B------:R2:W3:Y:S01]  /*26a0*/  @P2 LDG.E.LTC128B.U16 R80, desc[UR38][R40.64] ;  /* 0x0000002628502981 */ /* 0x0004e2000c1e1520 */
[----:B------:R-:W-:Y:S01]  /*26b0*/  IADD3 R82, P1, R4, R82, RZ ;  /* 0x0000005204527210 */ /* 0x000fe20007f3e0ff */
[C---:B------:R-:W-:Y:S01]  /*26c0*/  IMAD.SHL.U32 R77, R60.reuse, 0x2, RZ ;  /* 0x000000023c4d7824 */ /* 0x040fe200078e00ff */
[----:B------:R-:W-:Y:S03]  /*26d0*/  BSSY B1, `(.L_x_37) ;  /* 0x0000011000017945 */ /* 0x000fe60003800000 */
[----:B-1----:R-:W-:Y:S01]  /*26e0*/  IMAD.X R83, R5, 0x1, R81, P1 ;  /* 0x0000000105537824 */ /* 0x002fe200008e0651 */
[----:B------:R-:W-:-:S02]  /*26f0*/  SHF.L.U64.HI R81, R60, 0x1, R61 ;  /* 0x000000013c517819 */ /* 0x000fc4000001023d */
[----:B------:R-:W-:Y:S01]  /*2700*/  ISETP.GT.AND P1, PT, R3, 0x1, P0 ;  /* 0x000000010300780c */ /* 0x000fe20000724270 */
[----:B------:R-:W-:-:S03]  /*2710*/  IMAD.WIDE.U32 R82, R23, R8, R82 ;  /* 0x0000000817527225 */ /* 0x000fc600078e0052 */
[----:B--2---:R-:W-:Y:S01]  /*2720*/  LEA R40, P5, R82, R6, 0x1 ;  /* 0x0000000652287211 */ /* 0x004fe200078a08ff */
[----:B---3--:R-:W-:-:S04]  /*2730*/  IMAD.U32 R78, R80, 0x10000, RZ ;  /* 0x00010000504e7824 */ /* 0x008fc800078e00ff */
[----:B------:R-:W-:Y:S01]  /*2740*/  FMUL R79, R78, R59 ;  /* 0x0000003b4e4f7220 */ /* 0x000fe20000400000 */
[----:B------:R-:W-:-:S03]  /*2750*/  IADD3 R78, P4, R77, R20, RZ ;  /* 0x000000144d4e7210 */ /* 0x000fc60007f9e0ff */
[----:B------:R-:W-:Y:S01]  /*2760*/  FFMA R79, R42, R58, R79 ;  /* 0x0000003a2a4f7223 */ /* 0x000fe2000000004f */
[----:B------:R-:W-:-:S04]  /*2770*/  IMAD.IADD R42, R9, 0x1, R83 ;  /* 0x00000001092a7824 */ /* 0x000fc800078e0253 */
[----:B------:R-:W-:Y:S01]  /*2780*/  F2FP.BF16.F32.PACK_AB R83, RZ, R79 ;  /* 0x0000004fff53723e */ /* 0x000fe200000010ff */
[----:B------:R-:W-:Y:S01]  /*2790*/  IMAD.X R79, R81, 0x1, R21, P4 ;  /* 0x00000001514f7824 */ /* 0x000fe200020e0615 */
[----:B------:R-:W-:-:S04]  /*27a0*/  LEA.HI.X R41, R82, R7, R42, 0x1, P5 ;  /* 0x0000000752297211 */ /* 0x000fc800028f0c2a */
[----:B------:R1:W-:Y:S01]  /*27b0*/  @P2 STG.E.U16 desc[UR38][R78.64], R83 ;  /* 0x000000534e002986 */ /* 0x0003e2000c101526 */
[----:B------:R-:W-:Y:S05]  /*27c0*/  @!P1 BRA `(.L_x_38) ;  /* 0x0000000000049947 */ /* 0x000fea0003800000 */
[----:B------:R2:W5:Y:S02]  /*27d0*/  LDG.E.LTC128B.U16 R80, desc[UR38][R40.64+0x2] ;  /* 0x0000022628507981 */ /* 0x000564000c1e1520 */
.L_x_38:
[----:B------:R-:W-:Y:S05]  /*27e0*/  BSYNC B1 ;  /* 0x0000000000017941 */ /* 0x000fea0003800000 */
.L_x_37:
[----:B-----5:R-:W-:Y:S01]  /*27f0*/  IMAD.U32 R42, R80, 0x10000, RZ ;  /* 0x00010000502a7824 */ /* 0x020fe200078e00ff */
[----:B------:R-:W-:Y:S01]  /*2800*/  ISETP.GT.AND P2, PT, R3, 0x8, P3 ;  /* 0x000000080300780c */ /* 0x000fe20001f44270 */
[----:B------:R-:W-:Y:S02]  /*2810*/  BSSY B1, `(.L_x_39) ;  /* 0x000000a000017945 */ /* 0x000fe40003800000 */
[----:B------:R-:W-:-:S04]  /*2820*/  FMUL R42, R42, R59 ;  /* 0x0000003b2a2a7220 */ /* 0x000fc80000400000 */
[----:B------:R-:W-:Y:S01]  /*2830*/  FFMA R42, R43, R58, R42 ;  /* 0x0000003a2b2a7223 */ /* 0x000fe2000000002a */
[----:B------:R-:W-:-:S04]  /*2840*/  @P1 IMAD.MOV.U32 R43, RZ, RZ, R79 ;  /* 0x000000ffff2b1224 */ /* 0x000fc800078e004f */
[----:B------:R-:W-:-:S04]  /*2850*/  F2FP.BF16.F32.PACK_AB R42, RZ, R42 ;  /* 0x0000002aff2a723e */ /* 0x000fc800000010ff */
[----:B------:R-:W-:Y:S01]  /*2860*/  PRMT R82, R42, 0x7610, R82 ;  /* 0x000076102a527816 */ /* 0x000fe20000000052 */
[----:B------:R-:W-:-:S05]  /*2870*/  @P1 IMAD.MOV.U32 R42, RZ, RZ, R78 ;  /* 0x000000ffff2a1224 */ /* 0x000fca00078e004e */
[----:B------:R3:W-:Y:S01]  /*2880*/  @P1 STG.E.U16 desc[UR38][R42.64+0x2], R82 ;  /* 0x000002522a001986 */ /* 0x0007e2000c101526 */
[----:B------:R-:W-:Y:S05]  /*2890*/  @!P2 BRA `(.L_x_40) ;  /* 0x000000000004a947 */ /* 0x000fea0003800000 */
[----:B------:R4:W5:Y:S02]  /*28a0*/  LDG.E.LTC128B.U16 R80, desc[UR38][R74.64+0x10] ;  /* 0x000010264a507981 */ /* 0x000964000c1e1520 */
.L_x_40:
[----:B------:R-:W-:Y:S05]  /*28b0*/  BSYNC B1 ;  /* 0x0000000000017941 */ /* 0x000fea0003800000 */
.L_x_39:
[----:B---3-5:R-:W-:Y:S01]  /*28c0*/  IMAD.U32 R42, R80, 0x10000, RZ ;  /* 0x00010000502a7824 */ /* 0x028fe200078e00ff */
[----:B------:R-:W-:Y:S01]  /*28d0*/  ISETP.GT.AND P1, PT, R3, 0x9, P3 ;  /* 0x000000090300780c */ /* 0x000fe20001f24270 */
[----:B------:R-:W-:Y:S02]  /*28e0*/  BSSY B1, `(.L_x_41) ;  /* 0x0000007000017945 */ /* 0x000fe40003800000 */
[----:B------:R-:W-:-:S04]  /*28f0*/  FMUL R43, R42, R59 ;  /* 0x0000003b2a2b7220 */ /* 0x000fc80000400000 */
[----:B------:R-:W-:-:S05]  /*2900*/  FFMA R43, R44, R58, R43 ;  /* 0x0000003a2c2b7223 */ /* 0x000fca000000002b */
[----:B------:R-:W-:-:S05]  /*2910*/  F2FP.BF16.F32.PACK_AB R43, RZ, R43 ;  /* 0x0000002bff2b723e */ /* 0x000fca00000010ff */
[----:B------:R3:W-:Y:S01]  /*2920*/  @P2 STG.E.U16 desc[UR38][R20.64+0x10], R43 ;  /* 0x0000102b14002986 */ /* 0x0007e2000c101526 */
[----:B------:R-:W-:Y:S05]  /*2930*/  @!P1 BRA `(.L_x_42) ;  /* 0x0000000000049947 */ /* 0x000fea0003800000 */
[----:B------:R0:W5:Y:S02]  /*2940*/  LDG.E.LTC128B.U16 R80, desc[UR38][R74.64+0x12] ;  /* 0x000012264a507981 */ /* 0x000164000c1e1520 */
.L_x_42:
[----:B------:R-:W-:Y:S05]  /*2950*/  BSYNC B1 ;  /* 0x0000000000017941 */ /* 0x000fea0003800000 */
.L_x_41:
[----:B-----5:R-:W-:Y:S01]  /*2960*/  IMAD.U32 R42, R80, 0x10000, RZ ;  /* 0x00010000502a7824 */ /* 0x020fe200078e00ff */
        /* <DEDUP_REMOVED lines=8> */
.L_x_44:
[----:B------:R-:W-:Y:S05]  /*29f0*/  BSYNC B1 ;  /* 0x0000000000017941 */ /* 0x000fea0003800000 */
.L_x_43:
[----:B0----5:R-:W-:Y:S01]  /*2a00*/  IMAD.U32 R42, R80, 0x10000, RZ ;  /* 0x00010000502a7824 */ /* 0x021fe200078e00ff */
[----:B------:R-:W-:Y:S01]  /*2a10*/  ISETP.GT.AND P1, PT, R3, 0x9, P0 ;  /* 0x000000090300780c */ /* 0x000fe20000724270 */
[----:B------:R-:W-:Y:S02]  /*2a20*/  BSSY B1, `(.L_x_45) ;  /* 0x000000a000017945 */ /* 0x000fe40003800000 */
[----:B---3--:R-:W-:Y:S01]  /*2a30*/  FMUL R43, R42, R59 ;  /* 0x0000003b2a2b7220 */ /* 0x008fe20000400000 */
[----:B------:R-:W-:-:S03]  /*2a40*/  @P2 IMAD.MOV.U32 R42, RZ, RZ, R78 ;  /* 0x000000ffff2a2224 */ /* 0x000fc600078e004e */
[----:B------:R-:W-:-:S05]  /*2a50*/  FFMA R43, R46, R58, R43 ;  /* 0x0000003a2e2b7223 */ /* 0x000fca000000002b */
[----:B------:R-:W-:-:S04]  /*2a60*/  F2FP.BF16.F32.PACK_AB R43, RZ, R43 ;  /* 0x0000002bff2b723e */ /* 0x000fc800000010ff */
[----:B------:R-:W-:Y:S01]  /*2a70*/  PRMT R44, R43, 0x7610, R44 ;  /* 0x000076102b2c7816 */ /* 0x000fe2000000002c */
[----:B------:R-:W-:-:S05]  /*2a80*/  @P2 IMAD.MOV.U32 R43, RZ, RZ, R79 ;  /* 0x000000ffff2b2224 */ /* 0x000fca00078e004f */
[----:B------:R0:W-:Y:S01]  /*2a90*/  @P2 STG.E.U16 desc[UR38][R42.64+0x10], R44 ;  /* 0x0000102c2a002986 */ /* 0x0001e2000c101526 */
[----:B------:R-:W-:Y:S05]  /*2aa0*/  @!P1 BRA `(.L_x_46) ;  /* 0x0000000000049947 */ /* 0x000fea0003800000 */
[----:B------:R3:W5:Y:S02]  /*2ab0*/  LDG.E.LTC128B.U16 R80, desc[UR38][R40.64+0x12] ;  /* 0x0000122628507981 */ /* 0x000764000c1e1520 */
.L_x_46:
[----:B------:R-:W-:Y:S05]  /*2ac0*/  BSYNC B1 ;  /* 0x0000000000017941 */ /* 0x000fea0003800000 */
.L_x_45:
[----:B0----5:R-:W-:Y:S01]  /*2ad0*/  IMAD.U32 R42, R80, 0x10000, RZ ;  /* 0x00010000502a7824 */ /* 0x021fe200078e00ff */
[----:B------:R-:W-:Y:S01]  /*2ae0*/  ISETP.GT.AND P2, PT, R3, 0x10, P3 ;  /* 0x000000100300780c */ /* 0x000fe20001f44270 */
[----:B------:R-:W-:Y:S01]  /*2af0*/  @P1 IMAD.MOV.U32 R43, RZ, RZ, R79 ;  /* 0x000000ffff2b1224 */ /* 0x000fe200078e004f */
[----:B------:R-:W-:Y:S01]  /*2b00*/  BSSY B1, `(.L_x_47) ;  /* 0x0000009000017945 */ /* 0x000fe20003800000 */
[----:B------:R-:W-:-:S04]  /*2b10*/  FMUL R42, R42, R59 ;  /* 0x0000003b2a2a7220 */ /* 0x000fc80000400000 */
[----:B------:R-:W-:-:S05]  /*2b20*/  FFMA R42, R47, R58, R42 ;  /* 0x0000003a2f2a7223 */ /* 0x000fca000000002a */
[----:B------:R-:W-:-:S04]  /*2b30*/  F2FP.BF16.F32.PACK_AB R42, RZ, R42 ;  /* 0x0000002aff2a723e */ /* 0x000fc800000010ff */
[----:B------:R-:W-:Y:S01]  /*2b40*/  PRMT R44, R42, 0x7610, R44 ;  /* 0x000076102a2c7816 */ /* 0x000fe2000000002c */
[----:B------:R-:W-:-:S05]  /*2b50*/  @P1 IMAD.MOV.U32 R42, RZ, RZ, R78 ;  /* 0x000000ffff2a1224 */ /* 0x000fca00078e004e */
[----:B------:R0:W-:Y:S01]  /*2b60*/  @P1 STG.E.U16 desc[UR38][R42.64+0x12], R44 ;  /* 0x0000122c2a001986 */ /* 0x0001e2000c101526 */
[----:B------:R-:W-:Y:S05]  /*2b70*/  @!P2 BRA `(.L_x_48) ;  /* 0x000000000004a947 */ /* 0x000fea0003800000 */
[----:B------:R0:W5:Y:S02]  /*2b80*/  LDG.E.LTC128B.U16 R80, desc[UR38][R74.64+0x20] ;  /* 0x000020264a507981 */ /* 0x000164000c1e1520 */
.L_x_48:
[----:B------:R-:W-:Y:S05]  /*2b90*/  BSYNC B1 ;  /* 0x0000000000017941 */ /* 0x000fea0003800000 */
.L_x_47:
[----:B0----5:R-:W-:Y:S01]  /*2ba0*/  IMAD.U32 R42, R80, 0x10000, RZ ;  /* 0x00010000502a7824 */ /* 0x021fe200078e00ff */
        /* <DEDUP_REMOVED lines=8> */
.L_x_50:
[----:B------:R-:W-:Y:S05]  /*2c30*/  BSYNC B1 ;  /* 0x0000000000017941 */ /* 0x000fea0003800000 */
.L_x_49:
        /* <DEDUP_REMOVED lines=9> */
.L_x_52:
[----:B------:R-:W-:Y:S05]  /*2cd0*/  BSYNC B1 ;  /* 0x0000000000017941 */ /* 0x000fea0003800000 */
.L_x_51:
[----:B0----5:R-:W-:Y:S01]  /*2ce0*/  IMAD.U32 R42, R80, 0x10000, RZ ;  /* 0x00010000502a7824 */ /* 0x021fe200078e00ff */
[----:B------:R-:W-:Y:S01]  /*2cf0*/  ISETP.GT.AND P1, PT, R3, 0x11, P0 ;  /* 0x000000110300780c */ /* 0x000fe20000724270 */
[----:B------:R-:W-:Y:S02]  /*2d00*/  BSSY B1, `(.L_x_53) ;  /* 0x000000a000017945 */ /* 0x000fe40003800000 */
[----:B------:R-:W-:Y:S01]  /*2d10*/  FMUL R43, R42, R59 ;  /* 0x0000003b2a2b7220 */ /* 0x000fe20000400000 */
        /* <DEDUP_REMOVED lines=8> */
.L_x_54:
[----:B------:R-:W-:Y:S05]  /*2da0*/  BSYNC B1 ;  /* 0x0000000000017941 */ /* 0x000fea0003800000 */
.L_x_53:
        /* <DEDUP_REMOVED lines=12> */
.L_x_56:
[----:B------:R-:W-:Y:S05]  /*2e70*/  BSYNC B1 ;  /* 0x0000000000017941 */ /* 0x000fea0003800000 */
.L_x_55:
        /* <DEDUP_REMOVED lines=9> */
.L_x_58:
[----:B------:R-:W-:Y:S05]  /*2f10*/  BSYNC B1 ;  /* 0x0000000000017941 */ /* 0x000fea0003800000 */
.L_x_57:
        /* <DEDUP_REMOVED lines=9> */
.L_x_60:
[----:B------:R-:W-:Y:S05]  /*2fb0*/  BSYNC B1 ;  /* 0x0000000000017941 */ /* 0x000fea0003800000 */
.L_x_59:
[----:B0----5:R-:W-:Y:S01]  /*2fc0*/  IMAD.U32 R42, R80, 0x10000, RZ ;  /* 0x00010000502a7824 */ /* 0x021fe200078e00ff */
[----:B------:R-:W-:Y:S01]  /*2fd0*/  ISETP.GT.AND P1, PT, R3, 0x19, P0 ;  /* 0x000000190300780c */ /* 0x000fe20000724270 */
[----:B------:R-:W-:Y:S01]  /*2fe0*/  BSSY B1, `(.L_x_61) ;  /* 0x000000b000017945 */ /* 0x000fe20003800000 */
[----:B------:R-:W-:Y:S01]  /*2ff0*/  IADD3 R49, P0, R70, 0x80, RZ ;  /* 0x0000008046317810 */ /* 0x000fe20007f1e0ff */
        /* <DEDUP_REMOVED lines=9> */
.L_x_62:
[----:B------:R-:W-:Y:S05]  /*3090*/  BSYNC B1 ;  /* 0x0000000000017941 */ /* 0x000fea0003800000 */
.L_x_61:
[----:B0-23-5:R-:W-:Y:S01]  /*30a0*/  IMAD.U32 R40, R80, 0x10000, RZ ;  /* 0x0001000050287824 */ /* 0x02dfe200078e00ff */
[----:B------:R-:W-:Y:S01]  /*30b0*/  BSSY B1, `(.L_x_63) ;  /* 0x0000011000017945 */ /* 0x000fe20003800000 */
[----:B------:R-:W-:Y:S01]  /*30c0*/  IMAD.X R71, RZ, RZ, R71, P0 ;  /* 0x000000ffff477224 */ /* 0x000fe200000e0647 */
[----:B------:R-:W-:Y:S01]  /*30d0*/  ISETP.GT.AND P0, PT, R76, 0x80, PT ;  /* 0x000000804c00780c */ /* 0x000fe20003f04270 */
[----:B------:R-:W-:Y:S02]  /*30e0*/  FMUL R40, R40, R59 ;  /* 0x0000003b28287220 */ /* 0x000fe40000400000 */
[----:B------:R-:W-:Y:S01]  /*30f0*/  IMAD R42, R71, R14, RZ ;  /* 0x0000000e472a7224 */ /* 0x000fe200078e02ff */
[----:B------:R-:W-:Y:S01]  /*3100*/  ISETP.GT.AND P3, PT, R3, RZ, P0 ;  /* 0x000000ff0300720c */ /* 0x000fe20000764270 */
[----:B------:R-:W-:Y:S01]  /*3110*/  FFMA R55, R55, R58, R40 ;  /* 0x0000003a37377223 */ /* 0x000fe20000000028 */
[----:B------:R-:W-:-:S04]  /*3120*/  IMAD.WIDE.U32 R40, R49, R14, R10 ;  /* 0x0000000e31287225 */ /* 0x000fc800078e000a */
[----:B------:R-:W-:Y:S01]  /*3130*/  F2FP.BF16.F32.PACK_AB R55, RZ, R55 ;  /* 0x00000037ff37723e */ /* 0x000fe200000010ff */
[----:B------:R-:W-:Y:S01]  /*3140*/  IMAD R47, R49, R15, R42 ;  /* 0x0000000f312f7224 */ /* 0x000fe200078e022a */
[----:B------:R-:W-:-:S03]  /*3150*/  LEA R42, P2, R40, R6, 0x1 ;  /* 0x00000006282a7211 */ /* 0x000fc600078408ff */
[----:B------:R0:W-:Y:S01]  /*3160*/  @P1 STG.E.U16 desc[UR38][R78.64+0x32], R55 ;  /* 0x000032374e001986 */ /* 0x0001e2000c101526 */
[----:B------:R-:W-:-:S05]  /*3170*/  IMAD.IADD R15, R41, 0x1, R47 ;  /* 0x00000001290f7824 */ /* 0x000fca00078e022f */
[----:B------:R-:W-:Y:S01]  /*3180*/  LEA.HI.X R43, R40, R7, R15, 0x1, P2 ;  /* 0x00000007282b7211 */ /* 0x000fe200010f0c0f */
[----:B------:R-:W-:Y:S01]  /*3190*/  IMAD.WIDE.U32 R40, R49, R14, R4 ;  /* 0x0000000e31287225 */ /* 0x000fe200078e0004 */
[----:B------:R-:W-:Y:S06]  /*31a0*/  @!P3 BRA `(.L_x_64) ;  /* 0x000000000004b947 */ /* 0x000fec0003800000 */
[----:B------:R2:W5:Y:S02]  /*31b0*/  LDG.E.LTC128B.U16 R80, desc[UR38][R42.64] ;  /* 0x000000262a507981 */ /* 0x000564000c1e1520 */
.L_x_64:
[----:B------:R-:W-:Y:S05]  /*31c0*/  BSYNC B1 ;  /* 0x0000000000017941 */ /* 0x000fea0003800000 */
.L_x_63:
[----:B--2--5:R-:W-:Y:S01]  /*31d0*/  IMAD.U32 R42, R80, 0x10000, RZ ;  /* 0x00010000502a7824 */ /* 0x024fe200078e00ff */
[----:B------:R-:W-:Y:S01]  /*31e0*/  ISETP.GT.AND P2, PT, R3, 0x1, P0 ;  /* 0x000000010300780c */ /* 0x000fe20000744270 */
[----:B------:R-:W-:Y:S01]  /*31f0*/  IMAD.IADD R41, R47, 0x1, R41 ;  /* 0x000000012f297824 */ /* 0x000fe200078e0229 */
[----:B------:R-:W-:Y:S01]  /*3200*/  BSSY B1, `(.L_x_65) ;  /* 0x000000d000017945 */ /* 0x000fe20003800000 */
[----:B------:R-:W-:Y:S01]  /*3210*/  FMUL R15, R42, R59 ;  /* 0x0000003b2a0f7220 */ /* 0x000fe20000400000 */
[----:B------:R-:W-:Y:S01]  /*3220*/  IADD3 R42, P1, R20, R68, RZ ;  /* 0x00000044142a7210 */ /* 0x000fe20007f3e0ff */
[----:B------:R-:W-:-:S04]  /*3230*/  IMAD.WIDE.U32 R44, R23, R8, R40 ;  /* 0x00000008172c7225 */ /* 0x000fc800078e0028 */
[----:B------:R-:W-:Y:S01]  /*3240*/  FFMA R15, R24, R58, R15 ;  /* 0x0000003a180f7223 */ /* 0x000fe2000000000f */
[----:B------:R-:W-:Y:S01]  /*3250*/  IMAD.X R43, R21, 0x1, R67, P1 ;  /* 0x00000001152b7824 */ /* 0x000fe200008e0643 */
[----:B------:R-:W-:Y:S01]  /*3260*/  LEA R40, P4, R44, R6, 0x1 ;  /* 0x000000062c287211 */ /* 0x000fe200078808ff */
[----:B------:R-:W-:Y:S02]  /*3270*/  IMAD.IADD R24, R9, 0x1, R45 ;  /* 0x0000000109187824 */ /* 0x000fe400078e022d */
[----:B------:R-:W-:-:S03]  /*3280*/  F2FP.BF16.F32.PACK_AB R15, RZ, R15 ;  /* 0x0000000fff0f723e */ /* 0x000fc600000010ff */
[----:B------:R-:W-:Y:S02]  /*3290*/  LEA.HI.X R41, R44, R7, R24, 0x1, P4 ;  /* 0x000000072c297211 */ /* 0x000fe400020f0c18 */
[----:B------:R2:W-:Y:S01]  /*32a0*/  @P3 STG.E.U16 desc[UR38][R42.64], R15 ;  /* 0x0000000f2a003986 */ /* 0x0005e2000c101526 */
[----:B------:R-:W-:Y:S05]  /*32b0*/  @!P2 BRA `(.L_x_66) ;  /* 0x000000000004a947 */ /* 0x000fea0003800000 */
[----:B------:R3:W5:Y:S02]  /*32c0*/  LDG.E.LTC128B.U16 R80, desc[UR38][R40.64+0x2] ;  /* 0x0000022628507981 */ /* 0x000764000c1e1520 */
.L_x_66:
[----:B------:R-:W-:Y:S05]  /*32d0*/  BSYNC B1 ;  /* 0x0000000000017941 */ /* 0x000fea0003800000 */
.L_x_65:
[----:B-----5:R-:W-:Y:S01]  /*32e0*/  IMAD.U32 R10, R80, 0x10000, RZ ;  /* 0x00010000500a7824 */ /* 0x020fe200078e00ff */
[----:B------:R-:W-:Y:S01]  /*32f0*/  ISETP.GT.AND P1, PT, R76, 0x88, PT ;  /* 0x000000884c00780c */ /* 0x000fe20003f24270 */
[----:B--2---:R-:W-:Y:S01]  /*3300*/  IMAD.WIDE.U32 R14, R49, R14, R72 ;  /* 0x0000000e310e7225 */ /* 0x004fe200078e0048 */
[----:B------:R-:W-:Y:S03]  /*3310*/  BSSY B1, `(.L_x_67) ;  /* 0x0000011000017945 */ /* 0x000fe60003800000 */
[----:B------:R-:W-:Y:S01]  /*3320*/  FMUL R10, R10, R59 ;  /* 0x0000003b0a0a7220 */ /* 0x000fe20000400000 */
[----:B------:R-:W-:Y:S01]  /*3330*/  ISETP.GT.AND P3, PT, R3, RZ, P1 ;  /* 0x000000ff0300720c */ /* 0x000fe20000f64270 */
[----:B------:R-:W-:Y:S01]  /*3340*/  IMAD.IADD R47, R47, 0x1, R15 ;  /* 0x000000012f2f7824 */ /* 0x000fe200078e020f */
[----:B------:R-:W-:Y:S01]  /*3350*/  IADD3 R13, P5, R12, R14, RZ ;  /* 0x0000000e0c0d7210 */ /* 0x000fe20007fbe0ff */
[----:B------:R-:W-:Y:S01]  /*3360*/  FFMA R10, R25, R58, R10 ;  /* 0x0000003a190a7223 */ /* 0x000fe2000000000a */
[----:B------:R-:W-:-:S03]  /*3370*/  IADD3 R12, P4, R4, R14, RZ ;  /* 0x0000000e040c7210 */ /* 0x000fc60007f9e0ff */
[----:B------:R-:W-:Y:S01]  /*3380*/  IMAD.X R14, R47, 0x1, R11, P5 ;  /* 0x000000012f0e7824 */ /* 0x000fe200028e060b */
[----:B------:R-:W-:Y:S02]  /*3390*/  F2FP.BF16.F32.PACK_AB R15, RZ, R10 ;  /* 0x0000000aff0f723e */ /* 0x000fe400000010ff */
[----:B------:R-:W-:Y:S02]  /*33a0*/  LEA R10, P5, R13, R6, 0x1 ;  /* 0x000000060d0a7211 */ /* 0x000fe400078a08ff */
[----:B------:R-:W-:Y:S01]  /*33b0*/  PRMT R24, R15, 0x7610, R24 ;  /* 0x000076100f187816 */ /* 0x000fe20000000018 */
[----:B------:R-:W-:Y:S01]  /*33c0*/  @P2 IMAD.MOV.U32 R15, RZ, RZ, R43 ;  /* 0x000000ffff0f2224 */ /* 0x000fe200078e002b */
[----:B------:R-:W-:Y:S01]  /*33d0*/  LEA.HI.X R11, R13, R7, R14, 0x1, P5 ;  /* 0x000000070d0b7211 */ /* 0x000fe200028f0c0e */
[----:B------:R-:W-:-:S05]  /*33e0*/  @P2 IMAD.MOV.U32 R14, RZ, RZ, R42 ;  /* 0x000000ffff0e2224 */ /* 0x000fca00078e002a */
[----:B------:R2:W-:Y:S01]  /*33f0*/  @P2 STG.E.U16 desc[UR38][R14.64+0x2], R24 ;  /* 0x000002180e002986 */ /* 0x0005e2000c101526 */
[----:B------:R-:W-:Y:S05]  /*3400*/  @!P3 BRA `(.L_x_68) ;  /* 0x000000000004b947 */ /* 0x000fea0003800000 */
[----:B------:R0:W5:Y:S02]  /*3410*/  LDG.E.LTC128B.U16 R80, desc[UR38][R10.64] ;  /* 0x000000260a507981 */ /* 0x000164000c1e1520 */
.L_x_68:
[----:B------:R-:W-:Y:S05]  /*3420*/  BSYNC B1 ;  /* 0x0000000000017941 */ /* 0x000fea0003800000 */
.L_x_67:
[----:B-----5:R-:W-:Y:S01]  /*3430*/  IMAD.U32 R4, R80, 0x10000, RZ ;  /* 0x0001000050047824 */ /* 0x020fe200078e00ff */
[----:B------:R-:W-:Y:S01]  /*3440*/  ISETP.GT.AND P2, PT, R3, 0x1, P1 ;  /* 0x000000010300780c */ /* 0x000fe20000f44270 */
[----:B------:R-:W-:Y:S01]  /*3450*/  IMAD.X R13, R5, 0x1, R47, P4 ;  /* 0x00000001050d7824 */ /* 0x000fe200020e062f */
[----:B------:R-:W-:Y:S01]  /*3460*/  BSSY B1, `(.L_x_69) ;  /* 0x000000d000017945 */ /* 0x000fe20003800000 */
[----:B------:R-:W-:Y:S01]  /*3470*/  FMUL R5, R4, R59 ;  /* 0x0000003b04057220 */ /* 0x000fe20000400000 */
[----:B------:R-:W-:Y:S01]  /*3480*/  IADD3 R4, P4, R42, R77, RZ ;  /* 0x0000004d2a047210 */ /* 0x000fe20007f9e0ff */
[----:B0-----:R-:W-:-:S04]  /*3490*/  IMAD.WIDE.U32 R10, R23, R8, R12 ;  /* 0x00000008170a7225 */ /* 0x001fc800078e000c */
[----:B------:R-:W-:Y:S01]  /*34a0*/  FFMA R5, R26, R58, R5 ;  /* 0x0000003a1a057223 */ /* 0x000fe20000000005 */
[----:B------:R-:W-:Y:S01]  /*34b0*/  IMAD.IADD R9, R9, 0x1, R11 ;  /* 0x0000000109097824 */ /* 0x000fe200078e020b */
[----:B------:R-:W-:-:S03]  /*34c0*/  LEA R6, P5, R10, R6, 0x1 ;  /* 0x000000060a067211 */ /* 0x000fc600078a08ff */
[----:B------:R-:W-:Y:S01]  /*34d0*/  F2FP.BF16.F32.PACK_AB R8, RZ, R5 ;  /* 0x00000005ff08723e */ /* 0x000fe200000010ff */
[----:B------:R-:W-:Y:S01]  /*34e0*/  IMAD.X R5, R43, 0x1, R81, P4 ;  /* 0x000000012b057824 */ /* 0x000fe200020e0651 */
[----:B------:R-:W-:-:S04]  /*34f0*/  LEA.HI.X R7, R10, R7, R9, 0x1, P5 ;  /* 0x000000070a077211 */ /* 0x000fc800028f0c09 */
[----:B------:R0:W-:Y:S01]  /*3500*/  @P3 STG.E.U16 desc[UR38][R4.64], R8 ;  /* 0x0000000804003986 */ /* 0x0001e2000c101526 */
[----:B------:R-:W-:Y:S05]  /*3510*/  @!P2 BRA `(.L_x_70) ;  /* 0x000000000004a947 */ /* 0x000fea0003800000 */
[----:B------:R0:W5:Y:S02]  /*3520*/  LDG.E.LTC128B.U16 R80, desc[UR38][R6.64+0x2] ;  /* 0x0000022606507981 */ /* 0x000164000c1e1520 */
.L_x_70:
[----:B------:R-:W-:Y:S05]  /*3530*/  BSYNC B1 ;  /* 0x0000000000017941 */ /* 0x000fea0003800000 */
.L_x_69:
        /* <DEDUP_REMOVED lines=9> */
.L_x_72:
[----:B------:R-:W-:Y:S05]  /*35d0*/  BSYNC B1 ;  /* 0x0000000000017941 */ /* 0x000fea0003800000 */
.L_x_71:
[----:B0----5:R-:W-:Y:S01]  /*35e0*/  IMAD.U32 R4, R80, 0x10000, RZ ;  /* 0x0001000050047824 */ /* 0x021fe200078e00ff */
[----:B------:R-:W-:Y:S01]  /*35f0*/  ISETP.GT.AND P2, PT, R3, 0x9, P0 ;  /* 0x000000090300780c */ /* 0x000fe20000744270 */
[----:B------:R-:W-:Y:S01]  /*3600*/  IMAD.MOV.U32 R8, RZ, RZ, R42 ;  /* 0x000000ffff087224 */ /* 0x000fe200078e002a */
[----:B------:R-:W-:Y:S01]  /*3610*/  BSSY B1, `(.L_x_73) ;  /* 0x0000008000017945 */ /* 0x000fe20003800000 */
[----:B------:R-:W-:Y:S01]  /*3620*/  FMUL R5, R4, R59 ;  /* 0x0000003b04057220 */ /* 0x000fe20000400000 */
[----:B------:R-:W-:-:S03]  /*3630*/  IMAD.MOV.U32 R9, RZ, RZ, R43 ;  /* 0x000000ffff097224 */ /* 0x000fc600078e002b */
[----:B------:R-:W-:-:S05]  /*3640*/  FFMA R5, R28, R58, R5 ;  /* 0x0000003a1c057223 */ /* 0x000fca0000000005 */
[----:B------:R-:W-:-:S05]  /*3650*/  F2FP.BF16.F32.PACK_AB R5, RZ, R5 ;  /* 0x00000005ff05723e */ /* 0x000fca00000010ff */
[----:B------:R0:W-:Y:S01]  /*3660*/  @P3 STG.E.U16 desc[UR38][R8.64+0x10], R5 ;  /* 0x0000100508003986 */ /* 0x0001e2000c101526 */
[----:B------:R-:W-:Y:S05]  /*3670*/  @!P2 BRA `(.L_x_74) ;  /* 0x000000000004a947 */ /* 0x000fea0003800000 */
[----:B------:R0:W5:Y:S02]  /*3680*/  LDG.E.LTC128B.U16 R80, desc[UR38][R40.64+0x12] ;  /* 0x0000122628507981 */ /* 0x000164000c1e1520 */
.L_x_74:
[----:B------:R-:W-:Y:S05]  /*3690*/  BSYNC B1 ;  /* 0x0000000000017941 */ /* 0x000fea0003800000 */
.L_x_73:
        /* <DEDUP_REMOVED lines=9> */
.L_x_76:
[----:B------:R-:W-:Y:S05]  /*3730*/  BSYNC B1 ;  /* 0x0000000000017941 */ /* 0x000fea0003800000 */
.L_x_75:
[----:B0----5:R-:W-:Y:S01]  /*3740*/  IMAD.U32 R4, R80, 0x10000, RZ ;  /* 0x0001000050047824 */ /* 0x021fe200078e00ff */
[----:B------:R-:W-:Y:S01]  /*3750*/  ISETP.GT.AND P2, PT, R3, 0x9, P1 ;  /* 0x000000090300780c */ /* 0x000fe20000f44270 */
[----:B------:R-:W-:Y:S02]  /*3760*/  BSSY B1, `(.L_x_77) ;  /* 0x0000009000017945 */ /* 0x000fe40003800000 */
[----:B------:R-:W-:Y:S01]  /*3770*/  FMUL R5, R4, R59 ;  /* 0x0000003b04057220 */ /* 0x000fe20000400000 */
[----:B------:R-:W-:-:S03]  /*3780*/  IADD3 R4, P3, R77, R42, RZ ;  /* 0x0000002a4d047210 */ /* 0x000fc60007f7e0ff */
[----:B------:R-:W-:-:S05]  /*3790*/  FFMA R5, R30, R58, R5 ;  /* 0x0000003a1e057223 */ /* 0x000fca0000000005 */
[----:B------:R-:W-:Y:S01]  /*37a0*/  F2FP.BF16.F32.PACK_AB R10, RZ, R5 ;  /* 0x00000005ff0a723e */ /* 0x000fe200000010ff */
[----:B------:R-:W-:-:S05]  /*37b0*/  IMAD.X R5, R81, 0x1, R43, P3 ;  /* 0x0000000151057824 */ /* 0x000fca00018e062b */
[----:B------:R0:W-:Y:S01]  /*37c0*/  @P4 STG.E.U16 desc[UR38][R4.64+0x10], R10 ;  /* 0x0000100a04004986 */ /* 0x0001e2000c101526 */
[----:B------:R-:W-:Y:S05]  /*37d0*/  @!P2 BRA `(.L_x_78) ;  /* 0x000000000004a947 */ /* 0x000fea0003800000 */
[----:B------:R0:W5:Y:S02]  /*37e0*/  LDG.E.LTC128B.U16 R80, desc[UR38][R6.64+0x12] ;  /* 0x0000122606507981 */ /* 0x000164000c1e1520 */
.L_x_78:
[----:B------:R-:W-:Y:S05]  /*37f0*/  BSYNC B1 ;  /* 0x0000000000017941 */ /* 0x000fea0003800000 */
.L_x_77:
[----:B0----5:R-:W-:Y:S01]  /*3800*/  IMAD.U32 R4, R80, 0x10000, RZ ;  /* 0x0001000050047824 */ /* 0x021fe200078e00ff */
[----:B------:R-:W-:Y:S01]  /*3810*/  ISETP.GT.AND P3, PT, R3, 0x10, P0 ;  /* 0x000000100300780c */ /* 0x000fe20000764270 */
[----:B------:R-:W-:Y:S02]  /*3820*/  BSSY B1, `(.L_x_79) ;  /* 0x0000009000017945 */ /* 0x000fe40003800000 */
[----:B------:R-:W-:-:S04]  /*3830*/  FMUL R4, R4, R59 ;  /* 0x0000003b04047220 */ /* 0x000fc80000400000 */
[----:B------:R-:W-:Y:S01]  /*3840*/  FFMA R31, R31, R58, R4 ;  /* 0x0000003a1f1f7223 */ /* 0x000fe20000000004 */
[----:B------:R-:W-:-:S04]  /*3850*/  IADD3 R4, P4, P5, R77, R20, R68 ;  /* 0x000000144d047210 */ /* 0x000fc80007d9e044 */
[----:B------:R-:W-:Y:S02]  /*3860*/  F2FP.BF16.F32.PACK_AB R31, RZ, R31 ;  /* 0x0000001fff1f723e */ /* 0x000fe400000010ff */
[----:B------:R-:W-:-:S05]  /*3870*/  IADD3.X R5, R81, R21, R67, P4, P5 ;  /* 0x0000001551057210 */ /* 0x000fca00027ea443 */
[----:B------:R0:W-:Y:S01]  /*3880*/  @P2 STG.E.U16 desc[UR38][R4.64+0x12], R31 ;  /* 0x0000121f04002986 */ /* 0x0001e2000c101526 */
[----:B------:R-:W-:Y:S05]  /*3890*/  @!P3 BRA `(.L_x_80) ;  /* 0x000000000004b947 */ /* 0x000fea0003800000 */
[----:B------:R0:W5:Y:S02]  /*38a0*/  LDG.E.LTC128B.U16 R80, desc[UR38][R40.64+0x20] ;  /* 0x0000202628507981 */ /* 0x000164000c1e1520 */
.L_x_80:
[----:B------:R-:W-:Y:S05]  /*38b0*/  BSYNC B1 ;  /* 0x0000000000017941 */ /* 0x000fea0003800000 */
.L_x_79:
        /* <DEDUP_REMOVED lines=9> */
.L_x_82:
[----:B------:R-:W-:Y:S05]  /*3950*/  BSYNC B1 ;  /* 0x0000000000017941 */ /* 0x000fea0003800000 */
.L_x_81:
        /* <DEDUP_REMOVED lines=9> */
.L_x_84:
[----:B------:R-:W-:Y:S05]  /*39f0*/  BSYNC B1 ;  /* 0x0000000000017941 */ /* 0x000fea0003800000 */
.L_x_83:
        /* <DEDUP_REMOVED lines=9> */
.L_x_86:
[----:B------:R-:W-:Y:S05]  /*3a90*/  BSYNC B1 ;  /* 0x0000000000017941 */ /* 0x000fea0003800000 */
.L_x_85:
        /* <DEDUP_REMOVED lines=9> */
.L_x_88:
[----:B------:R-:W-:Y:S05]  /*3b30*/  BSYNC B1 ;  /* 0x0000000000017941 */ /* 0x000fea0003800000 */
.L_x_87:
        /* <DEDUP_REMOVED lines=9> */
.L_x_90:
[----:B------:R-:W-:Y:S05]  /*3bd0*/  BSYNC B1 ;  /* 0x0000000000017941 */ /* 0x000fea0003800000 */
.L_x_89:
        /* <DEDUP_REMOVED lines=9> */
.L_x_92:
[----:B------:R-:W-:Y:S05]  /*3c70*/  BSYNC B1 ;  /* 0x0000000000017941 */ /* 0x000fea0003800000 */
.L_x_91:
        /* <DEDUP_REMOVED lines=9> */
.L_x_94:
[----:B------:R-:W-:Y:S05]  /*3d10*/  BSYNC B1 ;  /* 0x0000000000017941 */ /* 0x000fea0003800000 */
.L_x_93:
[----:B------:R-:W-:Y:S05]  /*3d20*/  @!P1 BRA `(.L_x_95) ;  /* 0x0000000800a89947 */ /* 0x000fea0003800000 */
[----:B-----5:R-:W-:-:S04]  /*3d30*/  IMAD.U32 R80, R80, 0x10000, RZ ;  /* 0x0001000050507824 */ /* 0x020fc800078e00ff */
[----:B------:R-:W-:-:S04]  /*3d40*/  FMUL R80, R80, R59 ;  /* 0x0000003b50507220 */ /* 0x000fc80000400000 */
[----:B------:R-:W-:-:S05]  /*3d50*/  FFMA R80, R39, R58, R80 ;  /* 0x0000003a27507223 */ /* 0x000fca0000000050 */
[----:B------:R-:W-:-:S05]  /*3d60*/  F2FP.BF16.F32.PACK_AB R80, RZ, R80 ;  /* 0x00000050ff50723e */ /* 0x000fca00000010ff */
[----:B------:R0:W-:Y:S01]  /*3d70*/  STG.E.U16 desc[UR38][R4.64+0x32], R80 ;  /* 0x0000325004007986 */ /* 0x0001e2000c101526 */
[----:B------:R-:W-:Y:S05]  /*3d80*/  BRA `(.L_x_95) ;  /* 0x0000000800907947 */ /* 0x000fea0003800000 */
.L_x_34:
[----:B------:R-:W-:Y:S01]  /*3d90*/  ULDC.64 UR4, c[0x0][0x5c0] ;  /* 0x0001700000047ab9 */ /* 0x000fe20000000a00 */
[----:B------:R-:W-:Y:S01]  /*3da0*/  ISETP.GT.AND P5, PT, R3, 0x1, P3 ;  /* 0x000000010300780c */ /* 0x000fe20001fa4270 */
[-C--:B------:R-:W-:Y:S01]  /*3db0*/  FMUL R40, R40, R58.reuse ;  /* 0x0000003a28287220 */ /* 0x080fe20000400000 */
[----:B------:R-:W-:Y:S01]  /*3dc0*/  LEA R4, P1, R80, UR4, 0x1 ;  /* 0x0000000450047c11 */ /* 0x000fe2000f8208ff */
[-C--:B------:R-:W-:Y:S01]  /*3dd0*/  FMUL R41, R41, R58.reuse ;  /* 0x0000003a29297220 */ /* 0x080fe20000400000 */
[C---:B------:R-:W-:Y:S01]  /*3de0*/  IMAD.SHL.U32 R21, R60.reuse, 0x2, RZ ;  /* 0x000000023c157824 */ /* 0x040fe200078e00ff */
[----:B------:R-:W-:Y:S01]  /*3df0*/  SHF.L.U64.HI R15, R60, 0x1, R61 ;  /* 0x000000013c0f7819 */ /* 0x000fe2000001023d */
[-C--:B------:R-:W-:Y:S01]  /*3e00*/  FMUL R42, R42, R58.reuse ;  /* 0x0000003a2a2a7220 */ /* 0x080fe20000400000 */
[----:B------:R-:W-:Y:S01]  /*3e10*/  LEA.HI.X R5, R80, UR5, R83, 0x1, P1 ;  /* 0x0000000550057c11 */ /* 0x000fe200088f0c53 */
[-C--:B------:R-:W-:Y:S01]  /*3e20*/  FMUL R43, R43, R58.reuse ;  /* 0x0000003a2b2b7220 */ /* 0x080fe20000400000 */
[----:B------:R-:W-:Y:S01]  /*3e30*/  ISETP.GT.AND P1, PT, R76, 0x8, PT ;  /* 0x000000084c00780c */ /* 0x000fe20003f24270 */
[----:B------:R-:W-:Y:S01]  /*3e40*/  FMUL R44, R44, R58 ;  /* 0x0000003a2c2c7220 */ /* 0x000fe20000400000 */
[----:B------:R-:W-:Y:S01]  /*3e50*/  F2FP.BF16.F32.PACK_AB R40, RZ, R40 ;  /* 0x00000028ff28723e */ /* 0x000fe200000010ff */
[-C--:B------:R-:W-:Y:S01]  /*3e60*/  FMUL R45, R45, R58.reuse ;  /* 0x0000003a2d2d7220 */ /* 0x080fe20000400000 */
[----:B------:R-:W-:Y:S01]  /*3e70*/  F2FP.BF16.F32.PACK_AB R41, RZ, R41 ;  /* 0x00000029ff29723e */ /* 0x000fe200000010ff */
[----:B------:R-:W-:Y:S01]  /*3e80*/  FMUL R46, R46, R58 ;  /* 0x0000003a2e2e7220 */ /* 0x000fe20000400000 */
[----:B------:R-:W-:Y:S01]  /*3e90*/  IADD3 R6, P4, R21, R4, RZ ;  /* 0x0000000415067210 */ /* 0x000fe20007f9e0ff */
[----:B------:R-:W-:Y:S01]  /*3ea0*/  @P0 STG.E.U16 desc[UR38][R4.64], R40 ;  /* 0x0000002804000986 */ /* 0x000fe2000c101526 */
[----:B------:R-:W-:Y:S01]  /*3eb0*/  ISETP.GT.AND P2, PT, R3, RZ, P1 ;  /* 0x000000ff0300720c */ /* 0x000fe20000f44270 */
[-C--:B------:R-:W-:Y:S01]  /*3ec0*/  FMUL R47, R47, R58.reuse ;  /* 0x0000003a2f2f7220 */ /* 0x080fe20000400000 */
[----:B------:R-:W-:Y:S01]  /*3ed0*/  ISETP.GT.AND P0, PT, R3, 0x1, P1 ;  /* 0x000000010300780c */ /* 0x000fe20000f04270 */
[----:B------:R-:W-:Y:S01]  /*3ee0*/  @P5 STG.E.U16 desc[UR38][R4.64+0x2], R41 ;  /* 0x0000022904005986 */ /* 0x000fe2000c101526 */
[----:B------:R-:W-:Y:S01]  /*3ef0*/  IMAD.X R7, R15, 0x1, R5, P4 ;  /* 0x000000010f077824 */ /* 0x000fe200020e0605 */
[C---:B------:R-:W-:Y:S01]  /*3f00*/  ISETP.GT.AND P4, PT, R3.reuse, 0x8, P3 ;  /* 0x000000080300780c */ /* 0x040fe20001f84270 */
[-C--:B------:R-:W-:Y:S01]  /*3f10*/  FMUL R48, R48, R58.reuse ;  /* 0x0000003a30307220 */ /* 0x080fe20000400000 */
[----:B------:R-:W-:Y:S01]  /*3f20*/  ISETP.GT.AND P5, PT, R3, 0x9, P3 ;  /* 0x000000090300780c */ /* 0x000fe20001fa4270 */
[----:B------:R-:W-:Y:S01]  /*3f30*/  FMUL R49, R49, R58 ;  /* 0x0000003a31317220 */ /* 0x000fe20000400000 */
[----:B------:R-:W-:Y:S01]  /*3f40*/  F2FP.BF16.F32.PACK_AB R42, RZ, R42 ;  /* 0x0000002aff2a723e */ /* 0x000fe200000010ff */
[-C--:B------:R-:W-:Y:S01]  /*3f50*/  FMUL R50, R50, R58.reuse ;  /* 0x0000003a32327220 */ /* 0x080fe20000400000 */
[----:B------:R-:W-:Y:S01]  /*3f60*/  F2FP.BF16.F32.PACK_AB R43, RZ, R43 ;  /* 0x0000002bff2b723e */ /* 0x000fe200000010ff */
[----:B------:R-:W-:Y:S01]  /*3f70*/  FMUL R51, R51, R58 ;  /* 0x0000003a33337220 */ /* 0x000fe20000400000 */
[----:B------:R-:W-:Y:S01]  /*3f80*/  F2FP.BF16.F32.PACK_AB R44, RZ, R44 ;  /* 0x0000002cff2c723e */ /* 0x000fe200000010ff */
[----:B------:R-:W-:Y:S01]  /*3f90*/  @P2 STG.E.U16 desc[UR38][R6.64], R42 ;  /* 0x0000002a06002986 */ /* 0x000fe2000c101526 */
[----:B------:R-:W-:Y:S01]  /*3fa0*/  F2FP.BF16.F32.PACK_AB R45, RZ, R45 ;  /* 0x0000002dff2d723e */ /* 0x000fe200000010ff */
[-C--:B------:R-:W-:Y:S01]  /*3fb0*/  FMUL R53, R53, R58.reuse ;  /* 0x0000003a35357220 */ /* 0x080fe20000400000 */
[C---:B------:R-:W-:Y:S01]  /*3fc0*/  ISETP.GT.AND P2, PT, R3.reuse, 0x8, P1 ;  /* 0x000000080300780c */ /* 0x040fe20000f44270 */
[----:B------:R-:W-:Y:S01]  /*3fd0*/  @P0 STG.E.U16 desc[UR38][R6.64+0x2], R43 ;  /* 0x0000022b06000986 */ /* 0x000fe2000c101526 */
[C---:B------:R-:W-:Y:S01]  /*3fe0*/  ISETP.GT.AND P0, PT, R3.reuse, 0x9, P1 ;  /* 0x000000090300780c */ /* 0x040fe20000f04270 */
[----:B------:R-:W-:Y:S01]  /*3ff0*/  FMUL R52, R52, R58 ;  /* 0x0000003a34347220 */ /* 0x000fe20000400000 */
[----:B------:R-:W-:Y:S01]  /*4000*/  F2FP.BF16.F32.PACK_AB R46, RZ, R46 ;  /* 0x0000002eff2e723e */ /* 0x000fe200000010ff */
[----:B------:R-:W-:Y:S01]  /*4010*/  @P4 STG.E.U16 desc[UR38][R4.64+0x10], R44 ;  /* 0x0000102c04004986 */ /* 0x000fe2000c101526 */
[C---:B------:R-:W-:Y:S01]  /*4020*/  ISETP.GT.AND P4, PT, R3.reuse, 0x10, P3 ;  /* 0x000000100300780c */ /* 0x040fe20001f84270 */
[-C--:B------:R-:W-:Y:S01]  /*4030*/  FMUL R54, R54, R58.reuse ;  /* 0x0000003a36367220 */ /* 0x080fe20000400000 */
[----:B------:R-:W-:Y:S01]  /*4040*/  F2FP.BF16.F32.PACK_AB R47, RZ, R47 ;  /* 0x0000002fff2f723e */ /* 0x000fe200000010ff */
[----:B------:R-:W-:Y:S01]  /*4050*/  @P5 STG.E.U16 desc[UR38][R4.64+0x12], R45 ;  /* 0x0000122d04005986 */ /* 0x000fe2000c101526 */
[----:B------:R-:W-:Y:S01]  /*4060*/  ISETP.GT.AND P5, PT, R3, 0x11, P3 ;  /* 0x000000110300780c */ /* 0x000fe20001fa4270 */
[----:B------:R-:W-:Y:S01]  /*4070*/  FMUL R55, R55, R58 ;  /* 0x0000003a37377220 */ /* 0x000fe20000400000 */
[----:B------:R-:W-:Y:S01]  /*4080*/  F2FP.BF16.F32.PACK_AB R48, RZ, R48 ;  /* 0x00000030ff30723e */ /* 0x000fe200000010ff */
[----:B------:R-:W-:Y:S01]  /*4090*/  @P2 STG.E.U16 desc[UR38][R6.64+0x10], R46 ;  /* 0x0000102e06002986 */ /* 0x000fe2000c101526 */
[----:B------:R-:W-:Y:S01]  /*40a0*/  F2FP.BF16.F32.PACK_AB R49, RZ, R49 ;  /* 0x00000031ff31723e */ /* 0x000fe200000010ff */
[----:B------:R-:W-:Y:S01]  /*40b0*/  FMUL R24, R24, R58 ;  /* 0x0000003a18187220 */ /* 0x000fe20000400000 */
[----:B------:R-:W-:Y:S01]  /*40c0*/  ISETP.GT.AND P2, PT, R3, 0x10, P1 ;  /* 0x000000100300780c */ /* 0x000fe20000f44270 */
[----:B------:R-:W-:Y:S01]  /*40d0*/  @P0 STG.E.U16 desc[UR38][R6.64+0x12], R47 ;  /* 0x0000122f06000986 */ /* 0x000fe2000c101526 */
[----:B------:R-:W-:Y:S01]  /*40e0*/  F2FP.BF16.F32.PACK_AB R50, RZ, R50 ;  /* 0x00000032ff32723e */ /* 0x000fe200000010ff */
[----:B------:R-:W-:Y:S01]  /*40f0*/  IMAD R9, R13, 0xf0, RZ ;  /* 0x000000f00d097824 */ /* 0x000fe200078e02ff */
[----:B------:R-:W-:Y:S01]  /*4100*/  F2FP.BF16.F32.PACK_AB R51, RZ, R51 ;  /* 0x00000033ff33723e */ /* 0x000fe200000010ff */
[----:B------:R-:W-:Y:S01]  /*4110*/  @P4 STG.E.U16 desc[UR38][R4.64+0x20], R48 ;  /* 0x0000203004004986 */ /* 0x000fe2000c101526 */
[C---:B------:R-:W-:Y:S01]  /*4120*/  ISETP.GT.AND P4, PT, R3.reuse, 0x11, P1 ;  /* 0x000000110300780c */ /* 0x040fe20000f84270 */
[----:B------:R-:W-:Y:S01]  /*4130*/  IMAD.WIDE.U32 R10, R12, 0xf0, R6 ;  /* 0x000000f00c0a7825 */ /* 0x000fe200078e0006 */
[----:B------:R-:W-:Y:S01]  /*4140*/  F2FP.BF16.F32.PACK_AB R53, RZ, R53 ;  /* 0x00000035ff35723e */ /* 0x000fe200000010ff */
[----:B------:R-:W-:Y:S01]  /*4150*/  @P5 STG.E.U16 desc[UR38][R4.64+0x22], R49 ;  /* 0x0000223104005986 */ /* 0x000fe2000c101526 */
[----:B------:R-:W-:Y:S01]  /*4160*/  ISETP.GT.AND P5, PT, R3, 0x18, P3 ;  /* 0x000000180300780c */ /* 0x000fe20001fa4270 */
[-C--:B------:R-:W-:Y:S01]  /*4170*/  FMUL R25, R25, R58.reuse ;  /* 0x0000003a19197220 */ /* 0x080fe20000400000 */
[----:B------:R-:W-:Y:S01]  /*4180*/  ISETP.GT.AND P3, PT, R3, 0x19, P3 ;  /* 0x000000190300780c */ /* 0x000fe20001f64270 */
[----:B------:R-:W-:Y:S01]  /*4190*/  @P2 STG.E.U16 desc[UR38][R6.64+0x20], R50 ;  /* 0x0000203206002986 */ /* 0x000fe2000c101526 */
[----:B------:R-:W-:Y:S01]  /*41a0*/  ISETP.GT.AND P2, PT, R76, 0x80, PT ;  /* 0x000000804c00780c */ /* 0x000fe20003f44270 */
[----:B------:R-:W-:Y:S01]  /*41b0*/  FMUL R26, R26, R58 ;  /* 0x0000003a1a1a7220 */ /* 0x000fe20000400000 */
[----:B------:R-:W-:Y:S01]  /*41c0*/  F2FP.BF16.F32.PACK_AB R52, RZ, R52 ;  /* 0x00000034ff34723e */ /* 0x000fe200000010ff */
[----:B------:R-:W-:Y:S01]  /*41d0*/  FMUL R27, R27, R58 ;  /* 0x0000003a1b1b7220 */ /* 0x000fe20000400000 */
[----:B------:R-:W-:Y:S01]  /*41e0*/  F2FP.BF16.F32.PACK_AB R54, RZ, R54 ;  /* 0x00000036ff36723e */ /* 0x000fe200000010ff */
[----:B------:R-:W-:Y:S01]  /*41f0*/  @P4 STG.E.U16 desc[UR38][R6.64+0x22], R51 ;  /* 0x0000223306004986 */ /* 0x000fe2000c101526 */
[C---:B------:R-:W-:Y:S01]  /*4200*/  ISETP.GT.AND P4, PT, R3.reuse, 0x18, P1 ;  /* 0x000000180300780c */ /* 0x040fe20000f84270 */
[-C--:B------:R-:W-:Y:S01]  /*4210*/  FMUL R28, R28, R58.reuse ;  /* 0x0000003a1c1c7220 */ /* 0x080fe20000400000 */
[C---:B------:R-:W-:Y:S01]  /*4220*/  ISETP.GT.AND P1, PT, R3.reuse, 0x19, P1 ;  /* 0x000000190300780c */ /* 0x040fe20000f24270 */
[----:B------:R-:W-:Y:S01]  /*4230*/  @P5 STG.E.U16 desc[UR38][R4.64+0x30], R52 ;  /* 0x0000303404005986 */ /* 0x000fe2000c101526 */
[----:B------:R-:W-:Y:S01]  /*4240*/  ISETP.GT.AND P5, PT, R3, 0x1, P2 ;  /* 0x000000010300780c */ /* 0x000fe200017a4270 */
[-C--:B------:R-:W-:Y:S01]  /*4250*/  FMUL R29, R29, R58.reuse ;  /* 0x0000003a1d1d7220 */ /* 0x080fe20000400000 */
[----:B------:R-:W-:Y:S01]  /*4260*/  F2FP.BF16.F32.PACK_AB R55, RZ, R55 ;  /* 0x00000037ff37723e */ /* 0x000fe200000010ff */
[----:B------:R0:W-:Y:S01]  /*4270*/  @P3 STG.E.U16 desc[UR38][R4.64+0x32], R53 ;  /* 0x0000323504003986 */ /* 0x0001e2000c101526 */
[----:B------:R-:W-:Y:S01]  /*4280*/  ISETP.GT.AND P3, PT, R3, RZ, P2 ;  /* 0x000000ff0300720c */ /* 0x000fe20001764270 */
[----:B------:R-:W-:Y:S01]  /*4290*/  FMUL R30, R30, R58 ;  /* 0x0000003a1e1e7220 */ /* 0x000fe20000400000 */
[----:B------:R-:W-:Y:S01]  /*42a0*/  F2FP.BF16.F32.PACK_AB R24, RZ, R24 ;  /* 0x00000018ff18723e */ /* 0x000fe200000010ff */
[-C--:B------:R-:W-:Y:S01]  /*42b0*/  FMUL R31, R31, R58.reuse ;  /* 0x0000003a1f1f7220 */ /* 0x080fe20000400000 */
[----:B------:R-:W-:Y:S01]  /*42c0*/  ISETP.GT.AND P0, PT, R76, 0x88, PT ;  /* 0x000000884c00780c */ /* 0x000fe20003f04270 */
[----:B------:R-:W-:Y:S01]  /*42d0*/  @P4 STG.E.U16 desc[UR38][R6.64+0x30], R54 ;  /* 0x0000303606004986 */ /* 0x000fe2000c101526 */
[----:B------:R-:W-:Y:S01]  /*42e0*/  F2FP.BF16.F32.PACK_AB R25, RZ, R25 ;  /* 0x00000019ff19723e */ /* 0x000fe200000010ff */
[----:B------:R-:W-:Y:S01]  /*42f0*/  FMUL R32, R32, R58 ;  /* 0x0000003a20207220 */ /* 0x000fe20000400000 */
[C---:B------:R-:W-:Y:S01]  /*4300*/  ISETP.GT.AND P4, PT, R3.reuse, 0x8, P2 ;  /* 0x000000080300780c */ /* 0x040fe20001784270 */
[----:B------:R1:W-:Y:S01]  /*4310*/  @P1 STG.E.U16 desc[UR38][R6.64+0x32], R55 ;  /* 0x0000323706001986 */ /* 0x0003e2000c101526 */
[----:B------:R-:W-:Y:S01]  /*4320*/  ISETP.GT.AND P1, PT, R3, RZ, P0 ;  /* 0x000000ff0300720c */ /* 0x000fe20000724270 */
[----:B0-----:R-:W-:Y:S01]  /*4330*/  IMAD.IADD R5, R11, 0x1, R9 ;  /* 0x000000010b057824 */ /* 0x001fe200078e0209 */
[----:B------:R-:W-:Y:S01]  /*4340*/  F2FP.BF16.F32.PACK_AB R26, RZ, R26 ;  /* 0x0000001aff1a723e */ /* 0x000fe200000010ff */
[--C-:B------:R-:W-:Y:S01]  /*4350*/  @P3 IMAD.MOV.U32 R4, RZ, RZ, R10.reuse ;  /* 0x000000ffff043224 */ /* 0x100fe200078e000a */
[----:B------:R-:W-:Y:S01]  /*4360*/  F2FP.BF16.F32.PACK_AB R27, RZ, R27 ;  /* 0x0000001bff1b723e */ /* 0x000fe200000010ff */
[----:B------:R-:W-:Y:S01]  /*4370*/  FMUL R33, R33, R58 ;  /* 0x0000003a21217220 */ /* 0x000fe20000400000 */
[----:B------:R-:W-:Y:S01]  /*4380*/  F2FP.BF16.F32.PACK_AB R28, RZ, R28 ;  /* 0x0000001cff1c723e */ /* 0x000fe200000010ff */
[-C--:B------:R-:W-:Y:S01]  /*4390*/  FMUL R34, R34, R58.reuse ;  /* 0x0000003a22227220 */ /* 0x080fe20000400000 */
[----:B------:R0:W-:Y:S01]  /*43a0*/  @P3 STG.E.U16 desc[UR38][R4.64], R24 ;  /* 0x0000001804003986 */ /* 0x0001e2000c101526 */
[----:B------:R-:W-:Y:S01]  /*43b0*/  ISETP.GT.AND P3, PT, R3, 0x1, P0 ;  /* 0x000000010300780c */ /* 0x000fe20000764270 */
[----:B------:R-:W-:Y:S01]  /*43c0*/  FMUL R35, R35, R58 ;  /* 0x0000003a23237220 */ /* 0x000fe20000400000 */
[----:B-1----:R-:W-:Y:S01]  /*43d0*/  IMAD.IADD R7, R9, 0x1, R11 ;  /* 0x0000000109077824 */ /* 0x002fe200078e020b */
[----:B------:R-:W-:Y:S01]  /*43e0*/  F2FP.BF16.F32.PACK_AB R29, RZ, R29 ;  /* 0x0000001dff1d723e */ /* 0x000fe200000010ff */
[--C-:B------:R-:W-:Y:S01]  /*43f0*/  @P4 IMAD.MOV.U32 R6, RZ, RZ, R10.reuse ;  /* 0x000000ffff064224 */ /* 0x100fe200078e000a */
[----:B------:R-:W-:Y:S01]  /*4400*/  F2FP.BF16.F32.PACK_AB R30, RZ, R30 ;  /* 0x0000001eff1e723e */ /* 0x000fe200000010ff */
[-C--:B------:R-:W-:Y:S01]  /*4410*/  FMUL R36, R36, R58.reuse ;  /* 0x0000003a24247220 */ /* 0x080fe20000400000 */
[----:B------:R-:W-:Y:S01]  /*4420*/  F2FP.BF16.F32.PACK_AB R31, RZ, R31 ;  /* 0x0000001fff1f723e */ /* 0x000fe200000010ff */
[----:B------:R-:W-:Y:S01]  /*4430*/  FMUL R37, R37, R58 ;  /* 0x0000003a25257220 */ /* 0x000fe20000400000 */
[----:B------:R-:W-:Y:S01]  /*4440*/  F2FP.BF16.F32.PACK_AB R32, RZ, R32 ;  /* 0x00000020ff20723e */ /* 0x000fe200000010ff */
[-C--:B------:R-:W-:Y:S01]  /*4450*/  FMUL R38, R38, R58.reuse ;  /* 0x0000003a26267220 */ /* 0x080fe20000400000 */
[----:B0-----:R-:W-:Y:S01]  /*4460*/  @P5 IMAD.MOV.U32 R4, RZ, RZ, R10 ;  /* 0x000000ffff045224 */ /* 0x001fe200078e000a */
[----:B------:R-:W-:Y:S01]  /*4470*/  F2FP.BF16.F32.PACK_AB R33, RZ, R33 ;  /* 0x00000021ff21723e */ /* 0x000fe200000010ff */
[----:B------:R-:W-:Y:S01]  /*4480*/  FMUL R39, R39, R58 ;  /* 0x0000003a27277220 */ /* 0x000fe20000400000 */
[----:B------:R-:W-:-:S02]  /*4490*/  F2FP.BF16.F32.PACK_AB R34, RZ, R34 ;  /* 0x00000022ff22723e */ /* 0x000fc400000010ff */
[----:B------:R0:W-:Y:S01]  /*44a0*/  @P5 STG.E.U16 desc[UR38][R4.64+0x2], R25 ;  /* 0x0000021904005986 */ /* 0x0001e2000c101526 */
[----:B------:R-:W-:Y:S02]  /*44b0*/  F2FP.BF16.F32.PACK_AB R35, RZ, R35 ;  /* 0x00000023ff23723e */ /* 0x000fe400000010ff */
[----:B------:R-:W-:Y:S02]  /*44c0*/  F2FP.BF16.F32.PACK_AB R36, RZ, R36 ;  /* 0x00000024ff24723e */ /* 0x000fe400000010ff */
[----:B------:R-:W-:Y:S02]  /*44d0*/  F2FP.BF16.F32.PACK_AB R37, RZ, R37 ;  /* 0x00000025ff25723e */ /* 0x000fe400000010ff */
[----:B------:R-:W-:Y:S02]  /*44e0*/  F2FP.BF16.F32.PACK_AB R38, RZ, R38 ;  /* 0x00000026ff26723e */ /* 0x000fe400000010ff */
[----:B------:R-:W-:Y:S02]  /*44f0*/  F2FP.BF16.F32.PACK_AB R39, RZ, R39 ;  /* 0x00000027ff27723e */ /* 0x000fe400000010ff */
[----:B0-----:R-:W-:-:S05]  /*4500*/  IADD3 R4, P5, R21, R10, RZ ;  /* 0x0000000a15047210 */ /* 0x001fca0007fbe0ff */
[----:B------:R-:W-:Y:S01]  /*4510*/  IMAD.X R5, R15, 0x1, R5, P5 ;  /* 0x000000010f057824 */ /* 0x000fe200028e0605 */
[----:B------:R-:W-:-:S04]  /*4520*/  ISETP.GT.AND P5, PT, R3, 0x9, P0 ;  /* 0x000000090300780c */ /* 0x000fc800007a4270 */
[----:B------:R-:W-:Y:S01]  /*4530*/  @P1 STG.E.U16 desc[UR38][R4.64], R26 ;  /* 0x0000001a04001986 */ /* 0x000fe2000c101526 */
[----:B------:R-:W-:-:S03]  /*4540*/  ISETP.GT.AND P1, PT, R3, 0x9, P2 ;  /* 0x000000090300780c */ /* 0x000fc60001724270 */
[----:B------:R0:W-:Y:S01]  /*4550*/  @P3 STG.E.U16 desc[UR38][R4.64+0x2], R27 ;  /* 0x0000021b04003986 */ /* 0x0001e2000c101526 */
[----:B------:R-:W-:-:S03]  /*4560*/  ISETP.GT.AND P3, PT, R3, 0x8, P0 ;  /* 0x000000080300780c */ /* 0x000fc60000764270 */
[----:B------:R-:W-:Y:S01]  /*4570*/  @P4 STG.E.U16 desc[UR38][R6.64+0x10], R28 ;  /* 0x0000101c06004986 */ /* 0x000fe2000c101526 */
[----:B------:R-:W-:-:S05]  /*4580*/  IADD3 R8, P4, R21, R10, RZ ;  /* 0x0000000a15087210 */ /* 0x000fca0007f9e0ff */
[----:B------:R-:W-:Y:S01]  /*4590*/  IMAD.X R9, R7, 0x1, R15, P4 ;  /* 0x0000000107097824 */ /* 0x000fe200020e060f */
[----:B------:R-:W-:Y:S01]  /*45a0*/  ISETP.GT.AND P4, PT, R3, 0x10, P2 ;  /* 0x000000100300780c */ /* 0x000fe20001784270 */
[----:B0-----:R-:W-:Y:S02]  /*45b0*/  @P1 IMAD.MOV.U32 R4, RZ, RZ, R10 ;  /* 0x000000ffff041224 */ /* 0x001fe400078e000a */
[----:B------:R-:W-:-:S05]  /*45c0*/  @P1 IMAD.MOV.U32 R5, RZ, RZ, R7 ;  /* 0x000000ffff051224 */ /* 0x000fca00078e0007 */
[----:B------:R0:W-:Y:S01]  /*45d0*/  @P1 STG.E.U16 desc[UR38][R4.64+0x12], R29 ;  /* 0x0000121d04001986 */ /* 0x0001e2000c101526 */
[----:B------:R-:W-:-:S03]  /*45e0*/  ISETP.GT.AND P1, PT, R3, 0x18, P2 ;  /* 0x000000180300780c */ /* 0x000fc60001724270 */
[----:B------:R-:W-:Y:S01]  /*45f0*/  @P3 STG.E.U16 desc[UR38][R8.64+0x10], R30 ;  /* 0x0000101e08003986 */ /* 0x000fe2000c101526 */
[C---:B------:R-:W-:Y:S02]  /*4600*/  ISETP.GT.AND P3, PT, R3.reuse, 0x11, P2 ;  /* 0x000000110300780c */ /* 0x040fe40001764270 */
[----:B------:R-:W-:Y:S01]  /*4610*/  ISETP.GT.AND P2, PT, R3, 0x19, P2 ;  /* 0x000000190300780c */ /* 0x000fe20001744270 */
[----:B0-----:R-:W-:Y:S02]  /*4620*/  @P5 IMAD.MOV.U32 R4, RZ, RZ, R8 ;  /* 0x000000ffff045224 */ /* 0x001fe400078e0008 */
[----:B------:R-:W-:-:S04]  /*4630*/  @P5 IMAD.MOV.U32 R5, RZ, RZ, R9 ;  /* 0x000000ffff055224 */ /* 0x000fc800078e0009 */
[----:B------:R-:W-:Y:S01]  /*4640*/  @P1 IMAD.MOV.U32 R6, RZ, RZ, R10 ;  /* 0x000000ffff061224 */ /* 0x000fe200078e000a */
[----:B------:R0:W-:Y:S01]  /*4650*/  @P5 STG.E.U16 desc[UR38][R4.64+0x12], R31 ;  /* 0x0000121f04005986 */ /* 0x0001e2000c101526 */
[----:B------:R-:W-:-:S04]  /*4660*/  ISETP.GT.AND P5, PT, R3, 0x10, P0 ;  /* 0x000000100300780c */ /* 0x000fc800007a4270 */
[--C-:B------:R-:W-:Y:S02]  /*4670*/  @P2 IMAD.MOV.U32 R11, RZ, RZ, R7.reuse ;  /* 0x000000ffff0b2224 */ /* 0x100fe400078e0007 */
[----:B0-----:R-:W-:Y:S02]  /*4680*/  @P4 IMAD.MOV.U32 R4, RZ, RZ, R10 ;  /* 0x000000ffff044224 */ /* 0x001fe400078e000a */
[----:B------:R-:W-:-:S05]  /*4690*/  @P4 IMAD.MOV.U32 R5, RZ, RZ, R7 ;  /* 0x000000ffff054224 */ /* 0x000fca00078e0007 */
[----:B------:R0:W-:Y:S01]  /*46a0*/  @P4 STG.E.U16 desc[UR38][R4.64+0x20], R32 ;  /* 0x0000202004004986 */ /* 0x0001e2000c101526 */
[----:B------:R-:W-:Y:S01]  /*46b0*/  ISETP.GT.AND P4, PT, R3, 0x11, P0 ;  /* 0x000000110300780c */ /* 0x000fe20000784270 */
[----:B0-----:R-:W-:Y:S02]  /*46c0*/  @P3 IMAD.MOV.U32 R4, RZ, RZ, R10 ;  /* 0x000000ffff043224 */ /* 0x001fe400078e000a */
[----:B------:R-:W-:-:S05]  /*46d0*/  @P3 IMAD.MOV.U32 R5, RZ, RZ, R7 ;  /* 0x000000ffff053224 */ /* 0x000fca00078e0007 */
[----:B------:R0:W-:Y:S01]  /*46e0*/  @P3 STG.E.U16 desc[UR38][R4.64+0x22], R33 ;  /* 0x0000222104003986 */ /* 0x0001e2000c101526 */
[C---:B------:R-:W-:Y:S02]  /*46f0*/  ISETP.GT.AND P3, PT, R3.reuse, 0x18, P0 ;  /* 0x000000180300780c */ /* 0x040fe40000764270 */
[----:B------:R-:W-:Y:S01]  /*4700*/  ISETP.GT.AND P0, PT, R3, 0x19, P0 ;  /* 0x000000190300780c */ /* 0x000fe20000704270 */
[----:B0-----:R-:W-:Y:S02]  /*4710*/  @P5 IMAD.MOV.U32 R4, RZ, RZ, R8 ;  /* 0x000000ffff045224 */ /* 0x001fe400078e0008 */
[----:B------:R-:W-:-:S05]  /*4720*/  @P5 IMAD.MOV.U32 R5, RZ, RZ, R9 ;  /* 0x000000ffff055224 */ /* 0x000fca00078e0009 */
[----:B------:R0:W-:Y:S02]  /*4730*/  @P5 STG.E.U16 desc[UR38][R4.64+0x20], R34 ;  /* 0x0000202204005986 */ /* 0x0001e4000c101526 */
[----:B0-----:R-:W-:Y:S02]  /*4740*/  @P4 IMAD.MOV.U32 R4, RZ, RZ, R8 ;  /* 0x000000ffff044224 */ /* 0x001fe400078e0008 */
[----:B------:R-:W-:-:S05]  /*4750*/  @P4 IMAD.MOV.U32 R5, RZ, RZ, R9 ;  /* 0x000000ffff054224 */ /* 0x000fca00078e0009 */
[----:B------:R0:W-:Y:S04]  /*4760*/  @P4 STG.E.U16 desc[UR38][R4.64+0x22], R35 ;  /* 0x0000222304004986 */ /* 0x0001e8000c101526 */
[----:B------:R1:W-:Y:S04]  /*4770*/  @P1 STG.E.U16 desc[UR38][R6.64+0x30], R36 ;  /* 0x0000302406001986 */ /* 0x0003e8000c101526 */
[----:B------:R1:W-:Y:S01]  /*4780*/  @P2 STG.E.U16 desc[UR38][R10.64+0x32], R37 ;  /* 0x000032250a002986 */ /* 0x0003e2000c101526 */
[----:B0-----:R-:W-:Y:S02]  /*4790*/  @P3 IMAD.MOV.U32 R4, RZ, RZ, R8 ;  /* 0x000000ffff043224 */ /* 0x001fe400078e0008 */
[----:B------:R-:W-:-:S05]  /*47a0*/  @P3 IMAD.MOV.U32 R5, RZ, RZ, R9 ;  /* 0x000000ffff053224 */ /* 0x000fca00078e0009 */
[----:B------:R1:W-:Y:S04]  /*47b0*/  @P3 STG.E.U16 desc[UR38][R4.64+0x30], R38 ;  /* 0x0000302604003986 */ /* 0x0003e8000c101526 */
[----:B------:R1:W-:Y:S02]  /*47c0*/  @P0 STG.E.U16 desc[UR38][R8.64+0x32], R39 ;  /* 0x0000322708000986 */ /* 0x0003e4000c101526 */
.L_x_95:
[----:B------:R-:W-:Y:S05]  /*47d0*/  BSYNC B0 ;  /* 0x0000000000007941 */ /* 0x000fea0003800000 */
.L_x_33:
[----:B------:R-:W-:Y:S01]  /*47e0*/  IADD3 R16, P0, R16, UR36, RZ ;  /* 0x0000002410107c10 */ /* 0x000fe2000ff1e0ff */
[----:B------:R-:W-:Y:S01]  /*47f0*/  ULDC.64 UR4, c[0x0][0x650] ;  /* 0x0001940000047ab9 */ /* 0x000fe20000000a00 */
[----:B------:R-:W-:Y:S01]  /*4800*/  PRMT R3, RZ, 0x7610, R3 ;  /* 0x00007610ff037816 */ /* 0x000fe20000000003 */
[----:B------:R-:W-:Y:S01]  /*4810*/  IMAD.MOV.U32 R70, RZ, RZ, -0x1 ;  /* 0xffffffffff467424 */ /* 0x000fe200078e00ff */
[----:B------:R-:W-:Y:S01]  /*4820*/  IADD3.X R17, R17, UR42, RZ, P0, !PT ;  /* 0x0000002a11117c10 */ /* 0x000fe200087fe4ff */
[----:B------:R-:W-:Y:S01]  /*4830*/  IMAD.MOV.U32 R23, RZ, RZ, -0x1 ;  /* 0xffffffffff177424 */ /* 0x000fe200078e00ff */
[----:B------:R-:W-:-:S04]  /*4840*/  ISETP.GE.U32.AND P0, PT, R16, UR4, PT ;  /* 0x0000000410007c0c */ /* 0x000fc8000bf06070 */
[----:B------:R-:W-:-:S13]  /*4850*/  ISETP.GE.U32.AND.EX P0, PT, R17, UR5, PT, P0 ;  /* 0x0000000511007c0c */ /* 0x000fda000bf06100 */
[----:B------:R-:W-:Y:S05]  /*4860*/  @P0 BRA `(.L_x_96) ;  /* 0x0000000400500947 */ /* 0x000fea0003800000 */
[----:B-1----:R-:W1:Y:S01]  /*4870*/  LDC.64 R10, c[0x0][0x628] ;  /* 0x00018a00ff0a7b82 */ /* 0x002e620000000a00 */
[----:B------:R-:W1:Y:S01]  /*4880*/  S2R R12, SR_CTAID.X ;  /* 0x00000000000c7919 */ /* 0x000e620000002500 */
[----:B------:R-:W-:Y:S02]  /*4890*/  IMAD.MOV.U32 R8, RZ, RZ, R16 ;  /* 0x000000ffff087224 */ /* 0x000fe400078e0010 */
[----:B0-----:R-:W-:Y:S01]  /*48a0*/  IMAD.MOV.U32 R9, RZ, RZ, R17 ;  /* 0x000000ffff097224 */ /* 0x001fe200078e0011 */
[----:B------:R-:W0:Y:S03]  /*48b0*/  S2R R20, SR_CTAID.Y ;  /* 0x0000000000147919 */ /* 0x000e260000002600 */
[----:B------:R-:W0:Y:S08]  /*48c0*/  LDC R0, c[0x0][0x630] ;  /* 0x00018c00ff007b82 */ /* 0x000e300000000800 */
[----:B--2---:R-:W2:Y:S01]  /*48d0*/  LDC.64 R14, c[0x0][0x620] ;  /* 0x00018800ff0e7b82 */ /* 0x004ea20000000a00 */
[----:B-1----:R-:W-:-:S04]  /*48e0*/  ISETP.NE.U32.AND P0, PT, R10, RZ, PT ;  /* 0x000000ff0a00720c */ /* 0x002fc80003f05070 */
[----:B------:R-:W-:-:S13]  /*48f0*/  ISETP.NE.AND.EX P0, PT, R11, RZ, PT, P0 ;  /* 0x000000ff0b00720c */ /* 0x000fda0003f05300 */
[----:B0-2---:R-:W-:Y:S05]  /*4900*/  @!P0 BRA `(.L_x_97) ;  /* 0x0000000000288947 */ /* 0x005fea0003800000 */
        /* <DEDUP_REMOVED lines=10> */
.L_x_97:
[-CC-:B------:R-:W-:Y:S01]  /*49b0*/  SHF.R.U64 R23, R8, R0.reuse, R9.reuse ;  /* 0x0000000008177219 */ /* 0x180fe20000001209 */
[----:B------:R-:W0:Y:S01]  /*49c0*/  LDC.64 R26, c[0x0][0x640] ;  /* 0x00019000ff1a7b82 */ /* 0x000e220000000a00 */
[----:B------:R-:W-:Y:S01]  /*49d0*/  SHF.R.U32.HI R0, RZ, R0, R9 ;  /* 0x00000000ff007219 */ /* 0x000fe20000011609 */
[----:B------:R-:W-:Y:S01]  /*49e0*/  ULDC UR4, c[0x0][0x150] ;  /* 0x0000540000047ab9 */ /* 0x000fe20000000800 */
[----:B------:R-:W-:Y:S02]  /*49f0*/  IADD3 R3, P0, RZ, -R23, RZ ;  /* 0x80000017ff037210 */ /* 0x000fe40007f1e0ff */
[----:B------:R-:W-:-:S03]  /*4a00*/  I2FP.F32.U32 R7, R12 ;  /* 0x0000000c00077245 */ /* 0x000fc60000201000 */
[----:B------:R-:W1:Y:S01]  /*4a10*/  LDC R6, c[0x0][0x618] ;  /* 0x00018600ff067b82 */ /* 0x000e620000000800 */
[----:B------:R-:W-:Y:S02]  /*4a20*/  IMAD.X R5, RZ, RZ, ~R0, P0 ;  /* 0x000000ffff057224 */ /* 0x000fe400000e0e00 */
[----:B------:R-:W-:Y:S01]  /*4a30*/  FMUL R7, R7, UR4 ;  /* 0x0000000407077c20 */ /* 0x000fe20008400000 */
[----:B------:R-:W-:Y:S01]  /*4a40*/  ULDC UR4, c[0x0][0x154] ;  /* 0x0000550000047ab9 */ /* 0x000fe20000000800 */
[-C--:B------:R-:W-:Y:S02]  /*4a50*/  IMAD R0, R5, R14.reuse, RZ ;  /* 0x0000000e05007224 */ /* 0x080fe400078e02ff */
[C---:B------:R-:W-:Y:S01]  /*4a60*/  IMAD.WIDE.U32 R4, R3.reuse, R14, R16 ;  /* 0x0000000e03047225 */ /* 0x040fe200078e0010 */
[----:B------:R-:W2:Y:S01]  /*4a70*/  LDC R8, c[0x0][0x608] ;  /* 0x00018200ff087b82 */ /* 0x000ea20000000800 */
[----:B------:R-:W3:Y:S02]  /*4a80*/  F2I.U32.TRUNC.NTZ R7, R7 ;  /* 0x0000000700077305 */ /* 0x000ee4000020f000 */
[----:B------:R-:W-:Y:S01]  /*4a90*/  IMAD R3, R3, R15, R0 ;  /* 0x0000000f03037224 */ /* 0x000fe200078e0200 */
[----:B------:R-:W-:-:S03]  /*4aa0*/  I2FP.F32.U32 R0, R20 ;  /* 0x0000001400007245 */ /* 0x000fc60000201000 */
[----:B------:R-:W-:Y:S01]  /*4ab0*/  IMAD.IADD R3, R5, 0x1, R3 ;  /* 0x0000000105037824 */ /* 0x000fe200078e0203 */
[----:B------:R-:W4:Y:S01]  /*4ac0*/  LDC R11, c[0x0][0x658] ;  /* 0x00019600ff0b7b82 */ /* 0x000f220000000800 */
[----:B0-----:R-:W-:-:S04]  /*4ad0*/  ISETP.NE.U32.AND P0, PT, R26, RZ, PT ;  /* 0x000000ff1a00720c */ /* 0x001fc80003f05070 */
[----:B------:R-:W-:-:S03]  /*4ae0*/  ISETP.NE.AND.EX P0, PT, R27, RZ, PT, P0 ;  /* 0x000000ff1b00720c */ /* 0x000fc60003f05300 */
[----:B------:R-:W0:Y:S01]  /*4af0*/  LDC R9, c[0x0][0x144] ;  /* 0x00005100ff097b82 */ /* 0x000e220000000800 */
[-C--:B-1----:R-:W-:Y:S01]  /*4b00*/  SHF.R.U64 R10, R4, R6.reuse, R3 ;  /* 0x00000006040a7219 */ /* 0x082fe20000001203 */
[----:B---3--:R-:W-:Y:S01]  /*4b10*/  IMAD.MOV R7, RZ, RZ, -R7 ;  /* 0x000000ffff077224 */ /* 0x008fe200078e0a07 */
[----:B------:R-:W-:Y:S01]  /*4b20*/  SHF.R.U32.HI R3, RZ, R6, R3 ;  /* 0x00000006ff037219 */ /* 0x000fe20000011603 */
[----:B------:R-:W-:-:S04]  /*4b30*/  FMUL R6, R0, UR4 ;  /* 0x0000000400067c20 */ /* 0x000fc80008400000 */
[----:B------:R-:W1:Y:S01]  /*4b40*/  LDC R21, c[0x0][0x148] ;  /* 0x00005200ff157b82 */ /* 0x000e620000000800 */
[----:B------:R3:W0:Y:S01]  /*4b50*/  F2I.U32.TRUNC.NTZ R14, R6 ;  /* 0x00000006000e7305 */ /* 0x000622000020f000 */
[-CC-:B--2---:R-:W-:Y:S02]  /*4b60*/  SHF.R.U64 R13, R10, R8.reuse, R3.reuse ;  /* 0x000000080a0d7219 */ /* 0x184fe40000001203 */
[----:B------:R-:W-:-:S04]  /*4b70*/  SHF.R.U32.HI R0, RZ, R8, R3 ;  /* 0x00000008ff007219 */ /* 0x000fc80000011603 */
[----:B------:R-:W2:Y:S01]  /*4b80*/  LDC R24, c[0x0][0x600] ;  /* 0x00018000ff187b82 */ /* 0x000ea20000000800 */
[-CC-:B----4-:R-:W-:Y:S02]  /*4b90*/  SHF.R.U64 R15, R13, R11.reuse, R0.reuse ;  /* 0x0000000b0d0f7219 */ /* 0x190fe40000001200 */
[----:B------:R-:W-:-:S03]  /*4ba0*/  SHF.R.U32.HI R5, RZ, R11, R0 ;  /* 0x0000000bff057219 */ /* 0x000fc60000011600 */
[----:B------:R-:W-:Y:S02]  /*4bb0*/  IMAD.MOV.U32 R4, RZ, RZ, R15 ;  /* 0x000000ffff047224 */ /* 0x000fe400078e000f */
[----:B------:R-:W4:Y:S01]  /*4bc0*/  LDC R28, c[0x0][0x648] ;  /* 0x00019200ff1c7b82 */ /* 0x000f220000000800 */
[----:B0-----:R-:W-:-:S07]  /*4bd0*/  IMAD R25, R9, R7, R12 ;  /* 0x0000000709197224 */ /* 0x001fce00078e020c */
[----:B------:R-:W0:Y:S08]  /*4be0*/  LDC R29, c[0x0][0x638] ;  /* 0x00018e00ff1d7b82 */ /* 0x000e300000000800 */
[----:B------:R-:W0:Y:S01]  /*4bf0*/  LDC R30, c[0x0][0x610] ;  /* 0x00018400ff1e7b82 */ /* 0x000e220000000800 */
[----:B-123--:R-:W-:Y:S05]  /*4c00*/  @!P0 BRA `(.L_x_98) ;  /* 0x0000000000288947 */ /* 0x00efea0003800000 */
[----:B------:R-:W1:Y:S02]  /*4c10*/  LDC R0, c[0x0][0x64c] ;  /* 0x00019300ff007b82 */ /* 0x000e640000000800 */
[----:B-1----:R-:W-:-:S05]  /*4c20*/  IADD3 R3, P0, R15, R0, RZ ;  /* 0x000000000f037210 */ /* 0x002fca0007f1e0ff */
        /* <DEDUP_REMOVED lines=8> */
.L_x_98:
[----:B------:R-:W-:Y:S01]  /*4cb0*/  ISETP.NE.AND P0, PT, R2, 0x1, PT ;  /* 0x000000010200780c */ /* 0x000fe20003f05270 */
[----:B------:R-:W-:Y:S01]  /*4cc0*/  IMAD.MOV R14, RZ, RZ, -R14 ;  /* 0x000000ffff0e7224 */ /* 0x000fe200078e0a0e */
[----:B----4-:R-:W-:Y:S01]  /*4cd0*/  SHF.R.U64 R0, R4, R28, R5 ;  /* 0x0000001c04007219 */ /* 0x010fe20000001205 */
[----:B------:R-:W-:Y:S01]  /*4ce0*/  VIADD R5, R24, 0xffffffff ;  /* 0xffffffff18057836 */ /* 0x000fe20000000000 */
[----:B------:R-:W-:-:S03]  /*4cf0*/  LOP3.LUT R3, R13, R66, RZ, 0xc0, !PT ;  /* 0x000000420d037212 */ /* 0x000fc600078ec0ff */
[----:B------:R-:W-:Y:S01]  /*4d00*/  IMAD.MOV R4, RZ, RZ, -R0 ;  /* 0x000000ffff047224 */ /* 0x000fe200078e0a00 */
[----:B------:R-:W-:Y:S01]  /*4d10*/  LOP3.LUT R10, R10, R5, RZ, 0xc0, !PT ;  /* 0x000000050a0a7212 */ /* 0x000fe200078ec0ff */
[----:B------:R-:W-:Y:S02]  /*4d20*/  IMAD R0, R62, R0, R3 ;  /* 0x000000003e007224 */ /* 0x000fe400078e0203 */
[----:B0-----:R-:W-:Y:S02]  /*4d30*/  IMAD R3, R4, R29, R15 ;  /* 0x0000001d04037224 */ /* 0x001fe400078e020f */
[----:B------:R-:W-:Y:S02]  /*4d40*/  @P0 IMAD R25, R21, R14, R20 ;  /* 0x0000000e15190224 */ /* 0x000fe400078e0214 */
[----:B------:R-:W-:Y:S02]  /*4d50*/  IMAD R5, R3, R24, R10 ;  /* 0x0000001803057224 */ /* 0x000fe400078e020a */
[----:B------:R-:W-:-:S02]  /*4d60*/  IMAD R0, R0, R30, R25 ;  /* 0x0000001e00007224 */ /* 0x000fc400078e0219 */
[----:B------:R-:W-:-:S03]  /*4d70*/  IMAD.MOV.U32 R4, RZ, RZ, 0x1 ;  /* 0x00000001ff047424 */ /* 0x000fc600078e00ff */
[----:B------:R-:W-:Y:S02]  /*4d80*/  SEL R70, R5, R0, !P0 ;  /* 0x0000000005467207 */ /* 0x000fe40004000000 */
[----:B------:R-:W-:Y:S02]  /*4d90*/  PRMT R3, R4, 0x7610, R3 ;  /* 0x0000761004037816 */ /* 0x000fe40000000003 */
[----:B------:R-:W-:-:S07]  /*4da0*/  SEL R0, R0, R5, !P0 ;  /* 0x0000000500007207 */ /* 0x000fce0004000000 */
.L_x_96:
[----:B------:R-:W-:Y:S01]  /*4db0*/  LOP3.LUT P0, RZ, R3, 0xff, RZ, 0xc0, !PT ;  /* 0x000000ff03ff7812 */ /* 0x000fe2000780c0ff */
[----:B------:R-:W-:-:S12]  /*4dc0*/  IMAD.MOV.U32 R71, RZ, RZ, R0 ;  /* 0x000000ffff477224 */ /* 0x000fd800078e0000 */
[----:B------:R-:W-:Y:S05]  /*4dd0*/  @P0 BRA `(.L_x_99) ;  /* 0xffffffc800000947 */ /* 0x000fea000383ffff */
[----:B------:R-:W-:Y:S05]  /*4de0*/  EXIT ;  /* 0x000000000000794d */ /* 0x000fea0003800000 */
.L_x_8:
        /* <DEDUP_REMOVED lines=26> */
.L_x_101:
[----:B------:R-:W0:Y:S01]  /*4f90*/  LDC.64 R32, c[0x0][0x640] ;  /* 0x00019000ff207b82 */ /* 0x000e220000000a00 */
[-CC-:B------:R-:W-:Y:S01]  /*4fa0*/  SHF.R.U64 R22, R14, R8.reuse, R15.reuse ;  /* 0x000000080e167219 */ /* 0x180fe2000000120f */
[----:B------:R-:W-:Y:S01]  /*4fb0*/  IMAD.MOV.U32 R25, RZ, RZ, 0x1 ;  /* 0x00000001ff197424 */ /* 0x000fe200078e00ff */
[----:B------:R-:W-:Y:S02]  /*4fc0*/  SHF.R.U32.HI R7, RZ, R8, R15 ;  /* 0x00000008ff077219 */ /* 0x000fe4000001160f */
[----:B------:R-:W-:-:S03]  /*4fd0*/  IADD3 R13, P0, RZ, -R22, RZ ;  /* 0x80000016ff0d7210 */ /* 0x000fc60007f1e0ff */
[----:B------:R-:W1:Y:S02]  /*4fe0*/  LDC R12, c[0x0][0x618] ;  /* 0x00018600ff0c7b82 */ /* 0x000e640000000800 */
[----:B------:R-:W-:Y:S02]  /*4ff0*/  IMAD.X R7, RZ, RZ, ~R7, P0 ;  /* 0x000000ffff077224 */ /* 0x000fe400000e0e07 */
[----:B------:R-:W-:-:S04]  /*5000*/  IMAD.WIDE.U32 R10, R13, R26, R16 ;  /* 0x0000001a0d0a7225 */ /* 0x000fc800078e0010 */
[----:B------:R-:W2:Y:S01]  /*5010*/  LDC R14, c[0x0][0x608] ;  /* 0x00018200ff0e7b82 */ /* 0x000ea20000000800 */
[----:B------:R-:W-:-:S04]  /*5020*/  IMAD R8, R7, R26, RZ ;  /* 0x0000001a07087224 */ /* 0x000fc800078e02ff */
[----:B------:R-:W-:-:S03]  /*5030*/  IMAD R7, R13, R27, R8 ;  /* 0x0000001b0d077224 */ /* 0x000fc600078e0208 */
[----:B------:R-:W3:Y:S01]  /*5040*/  LDC R30, c[0x0][0x658] ;  /* 0x00019600ff1e7b82 */ /* 0x000ee20000000800 */
[----:B------:R-:W-:Y:S01]  /*5050*/  IMAD.IADD R7, R11, 0x1, R7 ;  /* 0x000000010b077824 */ /* 0x000fe200078e0207 */
[----:B0-----:R-:W-:Y:S01]  /*5060*/  ISETP.NE.U32.AND P0, PT, R32, RZ, PT ;  /* 0x000000ff2000720c */ /* 0x001fe20003f05070 */
[----:B------:R-:W-:-:S03]  /*5070*/  IMAD.MOV.U32 R11, RZ, RZ, -0x1 ;  /* 0xffffffffff0b7424 */ /* 0x000fc600078e00ff */
        /* <DEDUP_REMOVED lines=8> */
[-C--:B---3--:R-:W-:Y:S02]  /*5100*/  SHF.L.U32 R10, R11, R30.reuse, RZ ;  /* 0x0000001e0b0a7219 */ /* 0x088fe400000006ff */
[--C-:B------:R-:W-:Y:S02]  /*5110*/  SHF.R.U64 R28, R26, R30, R7.reuse ;  /* 0x0000001e1a1c7219 */ /* 0x100fe40000001207 */
[----:B------:R-:W-:Y:S02]  /*5120*/  LOP3.LUT R27, RZ, R10, RZ, 0x33, !PT ;  /* 0x0000000aff1b7212 */ /* 0x000fe400078e33ff */
[----:B------:R-:W-:Y:S01]  /*5130*/  SHF.R.U32.HI R11, RZ, R30, R7 ;  /* 0x0000001eff0b7219 */ /* 0x000fe20000011607 */
[----:B------:R-:W3:Y:S01]  /*5140*/  LDC R29, c[0x0][0x610] ;  /* 0x00018400ff1d7b82 */ /* 0x000ee20000000800 */
[----:B------:R-:W-:Y:S01]  /*5150*/  IMAD.MOV.U32 R10, RZ, RZ, R28 ;  /* 0x000000ffff0a7224 */ /* 0x000fe200078e001c */
[----:B------:R-:W-:Y:S06]  /*5160*/  @!P0 BRA `(.L_x_102) ;  /* 0x0000000000288947 */ /* 0x000fec0003800000 */
        /* <DEDUP_REMOVED lines=10> */
.L_x_102:
[----:B------:R-:W-:Y:S02]  /*5210*/  ISETP.NE.AND P0, PT, R2, 0x1, PT ;  /* 0x000000010200780c */ /* 0x000fe40003f05270 */
[----:B-1----:R-:W-:Y:S01]  /*5220*/  SHF.R.U64 R8, R10, R8, R11 ;  /* 0x000000080a087219 */ /* 0x002fe2000000120b */
[----:B0-----:R-:W-:Y:S01]  /*5230*/  VIADD R11, R21, 0xffffffff ;  /* 0xffffffff150b7836 */ /* 0x001fe20000000000 */
[----:B------:R-:W-:Y:S02]  /*5240*/  SHF.L.U32 R25, R25, R30, RZ ;  /* 0x0000001e19197219 */ /* 0x000fe400000006ff */
[----:B------:R-:W-:Y:S01]  /*5250*/  LOP3.LUT R5, R26, R27, RZ, 0xc0, !PT ;  /* 0x0000001b1a057212 */ /* 0x000fe200078ec0ff */
[----:B------:R-:W-:-:S04]  /*5260*/  IMAD.MOV R7, RZ, RZ, -R8 ;  /* 0x000000ffff077224 */ /* 0x000fc800078e0a08 */
[----:B------:R-:W-:Y:S02]  /*5270*/  IMAD R5, R25, R8, R5 ;  /* 0x0000000819057224 */ /* 0x000fe400078e0205 */
[----:B------:R-:W-:Y:S01]  /*5280*/  @P0 IMAD R6, R9, R24, R4 ;  /* 0x0000001809060224 */ /* 0x000fe200078e0204 */
[----:B------:R-:W-:Y:S01]  /*5290*/  LOP3.LUT R9, R20, R11, RZ, 0xc0, !PT ;  /* 0x0000000b14097212 */ /* 0x000fe200078ec0ff */
[----:B--2---:R-:W-:Y:S02]  /*52a0*/  IMAD R4, R7, R23, R28 ;  /* 0x0000001707047224 */ /* 0x004fe400078e021c */
[----:B---3--:R-:W-:Y:S02]  /*52b0*/  IMAD R6, R5, R29, R6 ;  /* 0x0000001d05067224 */ /* 0x008fe400078e0206 */
[----:B------:R-:W-:Y:S02]  /*52c0*/  IMAD R5, R4, R21, R9 ;  /* 0x0000001504057224 */ /* 0x000fe400078e0209 */
[----:B------:R-:W-:-:S02]  /*52d0*/  IMAD.MOV.U32 R8, RZ, RZ, 0x1 ;  /* 0x00000001ff087424 */ /* 0x000fc400078e00ff */
[----:B------:R-:W-:Y:S01]  /*52e0*/  IMAD.MOV.U32 R7, RZ, RZ, R22 ;  /* 0x000000ffff077224 */ /* 0x000fe200078e0016 */
[----:B------:R-:W-:Y:S02]  /*52f0*/  SEL R21, R5, R6, !P0 ;  /* 0x0000000605157207 */ /* 0x000fe40004000000 */
[----:B------:R-:W-:-:S07]  /*5300*/  SEL R20, R6, R5, !P0 ;  /* 0x0000000506147207 */ /* 0x000fce0004000000 */
.L_x_100:
[----:B------:R-:W-:-:S08]  /*5310*/  NOP ;  /* 0x0000000000007918 */ /* 0x000fd00000000000 */
[----:B------:R-:W0:-:S00]  /*5320*/  USETMAXREG.DEALLOC.CTAPOOL 0x28 ;  /* 0x00000028000079c8 */ /* 0x000e0000080e0500 */
[----:B0-----:R-:W-:-:S13]  /*5330*/  ISETP.NE.AND P0, PT, R3, RZ, PT ;  /* 0x000000ff0300720c */ /* 0x001fda0003f05270 */
[----:B------:R-:W-:Y:S05]  /*5340*/  @P0 EXIT ;  /* 0x000000000000094d */ /* 0x000fea0003800000 */
[----:B------:R-:W-:Y:S01]  /*5350*/  LOP3.LUT P0, RZ, R8, 0xff, RZ, 0xc0, !PT ;  /* 0x000000ff08ff7812 */ /* 0x000fe2000780c0ff */
[----:B------:R-:W-:Y:S02]  /*5360*/  IMAD.MOV.U32 R3, RZ, RZ, 0x1 ;  /* 0x00000001ff037424 */ /* 0x000fe400078e00ff */
[----:B------:R-:W-:-:S10]  /*5370*/  IMAD.MOV.U32 R8, RZ, RZ, RZ ;  /* 0x000000ffff087224 */ /* 0x000fd400078e00ff */
[----:B------:R-:W-:Y:S05]  /*5380*/  @!P0 BRA `(.L_x_103) ;  /* 0x0000000c00288947 */ /* 0x000fea0003800000 */
[----:B------:R-:W0:Y:S01]  /*5390*/  LDC R3, c[0x0][0x28c] ;  /* 0x0000a300ff037b82 */ /* 0x000e220000000800 */
[----:B------:R-:W1:Y:S01]  /*53a0*/  S2R R13, SR_CgaCtaId ;  /* 0x00000000000d7919 */ /* 0x000e620000008800 */
[----:B------:R-:W-:Y:S01]  /*53b0*/  ULDC UR5, c[0x0][0x658] ;  /* 0x0001960000057ab9 */ /* 0x000fe20000000800 */
[----:B------:R-:W-:Y:S01]  /*53c0*/  UMOV UR6, 0xffffffff ;  /* 0xffffffff00067882 */ /* 0x000fe20000000000 */
[----:B------:R-:W-:Y:S01]  /*53d0*/  BSSY B0, `(.L_x_103) ;  /* 0x00000c5000007945 */ /* 0x000fe20003800000 */
[----:B------:R-:W-:Y:S01]  /*53e0*/  USHF.L.U32 UR6, UR6, UR5, URZ ;  /* 0x0000000506067299 */ /* 0x000fe2000800063f */
[----:B------:R-:W-:Y:S01]  /*53f0*/  IMAD.MOV.U32 R10, RZ, RZ, 0x1 ;  /* 0x00000001ff0a7424 */ /* 0x000fe200078e00ff */
[----:B------:R-:W-:Y:S01]  /*5400*/  LOP3.LUT R9, R18, 0x2, RZ, 0xfc, !PT ;  /* 0x0000000212097812 */ /* 0x000fe200078efcff */
[----:B------:R-:W-:Y:S01]  /*5410*/  IMAD.MOV.U32 R8, RZ, RZ, RZ ;  /* 0x000000ffff087224 */ /* 0x000fe200078e00ff */
[----:B------:R-:W-:Y:S01]  /*5420*/  ULDC UR4, c[0x0][0x600] ;  /* 0x0001800000047ab9 */ /* 0x000fe20000000800 */
[----:B------:R-:W-:Y:S01]  /*5430*/  UMOV UR7, 0x1 ;  /* 0x0000000100077882 */ /* 0x000fe20000000000 */
[----:B------:R-:W-:-:S02]  /*5440*/  UIADD3 UR15, UR4, -0x1, URZ ;  /* 0xffffffff040f7890 */ /* 0x000fc4000fffe03f */
[----:B------:R-:W-:Y:S02]  /*5450*/  USHF.L.U32 UR17, UR7, UR5, URZ ;  /* 0x0000000507117299 */ /* 0x000fe4000800063f */
[----:B------:R-:W-:Y:S01]  /*5460*/  ULOP3.LUT UR16, URZ, UR6, URZ, 0x33, !UPT ;  /* 0x000000063f107292 */ /* 0x000fe2000f8e333f */
[----:B------:R-:W-:Y:S01]  /*5470*/  ULDC.64 UR20, c[0x0][0x198] ;  /* 0x0000660000147ab9 */ /* 0x000fe20000000a00 */
[----:B0-----:R-:W-:-:S05]  /*5480*/  VIADD R3, R3, 0x1f ;  /* 0x0000001f03037836 */ /* 0x001fca0000000000 */
[----:B------:R-:W-:-:S04]  /*5490*/  SHF.R.S32.HI R4, RZ, 0x1f, R3 ;  /* 0x0000001fff047819 */ /* 0x000fc80000011403 */
[----:B------:R-:W-:Y:S01]  /*54a0*/  LEA.HI R4, R4, R3, RZ, 0x5 ;  /* 0x0000000304047211 */ /* 0x000fe200078f28ff */
[C---:B-1----:R-:W-:Y:S02]  /*54b0*/  IMAD.SHL.U32 R12, R13.reuse, 0x10, RZ ;  /* 0x000000100d0c7824 */ /* 0x042fe400078e00ff */
[----:B------:R-:W-:Y:S01]  /*54c0*/  IMAD.SHL.U32 R13, R13, 0x200, RZ ;  /* 0x000002000d0d7824 */ /* 0x000fe200078e00ff */
[----:B------:R-:W-:Y:S01]  /*54d0*/  SHF.R.S32.HI R11, RZ, 0x5, R4 ;  /* 0x00000005ff0b7819 */ /* 0x000fe20000011404 */
[----:B------:R-:W-:Y:S01]  /*54e0*/  IMAD.MOV.U32 R3, RZ, RZ, 0x1 ;  /* 0x00000001ff037424 */ /* 0x000fe200078e00ff */
[----:B------:R-:W-:Y:S02]  /*54f0*/  LOP3.LUT R12, R12, 0x10, RZ, 0xc0, !PT ;  /* 0x000000100c0c7812 */ /* 0x000fe400078ec0ff */
[----:B------:R-:W-:Y:S01]  /*5500*/  LOP3.LUT R13, R13, 0x200, RZ, 0xc0, !PT ;  /* 0x000002000d0d7812 */ /* 0x000fe200078ec0ff */
[----:B------:R-:W-:-:S07]  /*5510*/  VIADD R19, R11, 0x1 ;  /* 0x000000010b137836 */ /* 0x000fce0000000000 */
.L_x_114:
[----:B------:R-:W-:-:S03]  /*5520*/  UMOV UR4, 0xffffffff ;  /* 0xffffffff00047882 */ /* 0x000fc60000000000 */
[----:B------:R-:W-:Y:S05]  /*5530*/  BRA.DIV UR4, `(.L_x_104) ;  /* 0x0000001204c47947 */ /* 0x000fea000b800000 */
[----:B------:R-:W-:-:S13]  /*5540*/  ELECT P6, URZ, PT ;  /* 0x00000000003f782f */ /* 0x000fda00038c0000 */
.L_x_133:
[----:B------:R-:W0:Y:S01]  /*5550*/  LDC R4, c[0x0][0x28c] ;  /* 0x0000a300ff047b82 */ /* 0x000e220000000800 */
[----:B------:R-:W-:Y:S01]  /*5560*/  BSSY B1, `(.L_x_105) ;  /* 0x0000038000017945 */ /* 0x000fe20003800000 */
[----:B0-----:R-:W-:-:S13]  /*5570*/  ISETP.LT.OR P6, PT, R4, 0x1, !P6 ;  /* 0x000000010400780c */ /* 0x001fda00077c1670 */
[----:B------:R-:W-:Y:S05]  /*5580*/  @P6 BRA `(.L_x_106) ;  /* 0x0000000000d46947 */ /* 0x000fea0003800000 */
[----:B------:R-:W-:Y:S02]  /*5590*/  IMAD R21, R21, 0x20, R12 ;  /* 0x0000002015157824 */ /* 0x000fe400078e020c */
[----:B------:R-:W-:Y:S02]  /*55a0*/  IMAD.SHL.U32 R20, R20, 0x100, RZ ;  /* 0x0000010014147824 */ /* 0x000fe400078e00ff */
[----:B------:R-:W-:Y:S02]  /*55b0*/  IMAD.MOV.U32 R22, RZ, RZ, RZ ;  /* 0x000000ffff167224 */ /* 0x000fe400078e00ff */
[----:B------:R-:W-:Y:S02]  /*55c0*/  IMAD.MOV.U32 R4, RZ, RZ, R19 ;  /* 0x000000ffff047224 */ /* 0x000fe400078e0013 */
[----:B------:R-:W-:Y:S02]  /*55d0*/  IMAD.MOV.U32 R5, RZ, RZ, R3 ;  /* 0x000000ffff057224 */ /* 0x000fe400078e0003 */
[----:B------:R-:W-:-:S07]  /*55e0*/  IMAD.MOV.U32 R6, RZ, RZ, R8 ;  /* 0x000000ffff067224 */ /* 0x000fce00078e0008 */
.L_x_109:
[----:B------:R-:W0:Y:S01]  /*55f0*/  S2R R15, SR_CgaCtaId ;  /* 0x00000000000f7919 */ /* 0x000e220000008800 */
[----:B------:R-:W-:Y:S02]  /*5600*/  MOV R14, 0x400 ;  /* 0x00000400000e7802 */ /* 0x000fe40000000f00 */
[----:B------:R-:W-:Y:S02]  /*5610*/  ISETP.NE.AND P1, PT, R0, RZ, PT ;  /* 0x000000ff0000720c */ /* 0x000fe40003f25270 */
[----:B0-----:R-:W-:Y:S02]  /*5620*/  LEA R25, R15, R14, 0x18 ;  /* 0x0000000e0f197211 */ /* 0x001fe400078ec0ff */
[----:B------:R-:W-:-:S09]  /*5630*/  SHF.L.U32 R14, R5, 0x1f, RZ ;  /* 0x0000001f050e7819 */ /* 0x000fd200000006ff */
[----:B------:R-:W0:Y:S01]  /*5640*/  @!P1 LDC R15, c[0x0][0x500] ;  /* 0x00014000ff0f9b82 */ /* 0x000e220000000800 */
[----:B------:R-:W-:-:S04]  /*5650*/  IMAD R23, R6, 0x8, R25 ;  /* 0x0000000806177824 */ /* 0x000fc800078e0219 */
[----:B------:R-:W1:Y:S02]  /*5660*/  SYNCS.PHASECHK.TRANS64.TRYWAIT P0, [R23+URZ+0x60], R14 ;  /* 0x0000600e170075a7 */ /* 0x000e64000800017f */
[----:B-1----:R-:W-:Y:S05]  /*5670*/  @!P0 BRA `(.L_x_107) ;  /* 0x0000001000948947 */ /* 0x002fea0003800000 */
.L_x_134:
[----:B-1----:R-:W-:Y:S01]  /*5680*/  PRMT R14, R9, 0x9910, RZ ;  /* 0x00009910090e7816 */ /* 0x002fe200000000ff */
[----:B0-----:R0:W-:Y:S03]  /*5690*/  @!P1 SYNCS.ARRIVE.TRANS64 RZ, [R23+URZ], R15 ;  /* 0x0000000f17ff99a7 */ /* 0x0011e6000800003f */
[----:B------:R-:W-:-:S13]  /*56a0*/  ISETP.NE.AND P0, PT, R14, 0x2, PT ;  /* 0x000000020e00780c */ /* 0x000fda0003f05270 */
[----:B0-----:R-:W-:Y:S05]  /*56b0*/  @P0 BRA `(.L_x_108) ;  /* 0x0000000000040947 */ /* 0x001fea0003800000 */
[----:B------:R-:W-:Y:S01]  /*56c0*/  BPT.TRAP 0x1 ;  /* 0x000000040000795c */ /* 0x000fe20000300000 */
.L_x_108:
[C---:B------:R-:W-:Y:S01]  /*56d0*/  IMAD R14, R6.reuse, 0x400, R13 ;  /* 0x00000400060e7824 */ /* 0x040fe200078e020d */
[----:B------:R-:W-:Y:S01]  /*56e0*/  R2UR UR9, R23 ;  /* 0x00000000170972ca */ /* 0x000fe200000e0000 */
[--C-:B------:R-:W-:Y:S01]  /*56f0*/  IMAD R15, R6, 0x4000, R25.reuse ;  /* 0x00004000060f7824 */ /* 0x100fe200078e0219 */
[----:B------:R-:W-:Y:S01]  /*5700*/  UIADD3 UR4, UP0, UR20, 0xf0, URZ ;  /* 0x000000f014047890 */ /* 0x000fe2000ff1e03f */
[----:B------:R-:W-:Y:S01]  /*5710*/  IMAD R14, R14, 0x2, R25 ;  /* 0x000000020e0e7824 */ /* 0x000fe200078e0219 */
[----:B------:R-:W-:Y:S01]  /*5720*/  R2UR UR11, R20 ;  /* 0x00000000140b72ca */ /* 0x000fe200000e0000 */
[----:B------:R-:W-:Y:S01]  /*5730*/  VIADD R4, R4, 0xffffffff ;  /* 0xffffffff04047836 */ /* 0x000fe20000000000 */
[----:B------:R-:W-:Y:S01]  /*5740*/  R2UR UR5, R15 ;  /* 0x000000000f0572ca */ /* 0x000fe200000e0000 */
[----:B------:R-:W-:Y:S01]  /*5750*/  UIADD3 UR22, UP1, UR20, 0x1f0, URZ ;  /* 0x000001f014167890 */ /* 0x000fe2000ff3e03f */
[----:B------:R-:W-:Y:S01]  /*5760*/  R2UR UR8, R14 ;  /* 0x000000000e0872ca */ /* 0x000fe200000e0000 */
[----:B------:R-:W-:Y:S01]  /*5770*/  VIADD R6, R6, 0x1 ;  /* 0x0000000106067836 */ /* 0x000fe20000000000 */
[----:B------:R-:W-:Y:S01]  /*5780*/  R2UR UR10, R22 ;  /* 0x00000000160a72ca */ /* 0x000fe200000e0000 */
[----:B------:R-:W-:Y:S01]  /*5790*/  UIADD3.X UR23, URZ, UR21, URZ, UP1, !UPT ;  /* 0x000000153f177290 */ /* 0x000fe20008ffe43f */
[----:B------:R-:W-:Y:S01]  /*57a0*/  R2UR UR12, R7 ;  /* 0x00000000070c72ca */ /* 0x000fe200000e0000 */
[----:B------:R-:W-:Y:S01]  /*57b0*/  UMOV UR6, 0x0 ;  /* 0x0000000000067882 */ /* 0x000fe20000000000 */
[----:B------:R-:W-:Y:S01]  /*57c0*/  R2UR UR18, R21 ;  /* 0x00000000151272ca */ /* 0x000fe200000e0000 */
[----:B------:R-:W-:Y:S01]  /*57d0*/  UMOV UR7, 0x10000000 ;  /* 0x1000000000077882 */ /* 0x000fe20000000000 */
[----:B------:R-:W-:Y:S01]  /*57e0*/  ISETP.GT.AND P1, PT, R4, 0x1, PT ;  /* 0x000000010400780c */ /* 0x000fe20003f24270 */
[----:B------:R-:W-:Y:S01]  /*57f0*/  UMOV UR19, 0x30000 ;  /* 0x0003000000137882 */ /* 0x000fe20000000000 */
[----:B------:R-:W-:Y:S01]  /*5800*/  ISETP.NE.AND P0, PT, R6, 0xc, PT ;  /* 0x0000000c0600780c */ /* 0x000fe20003f05270 */
[----:B------:R-:W-:Y:S01]  /*5810*/  UIADD3 UR13, UR5, 0x180, URZ ;  /* 0x00000180050d7890 */ /* 0x000fe2000fffe03f */
[----:B------:R-:W-:Y:S01]  /*5820*/  VIADD R22, R22, 0x20 ;  /* 0x0000002016167836 */ /* 0x000fe20000000000 */
[----:B------:R-:W-:Y:S01]  /*5830*/  UIADD3.X UR5, URZ, UR21, URZ, UP0, !UPT ;  /* 0x000000153f057290 */ /* 0x000fe200087fe43f */
[----:B------:R-:W-:Y:S01]  /*5840*/  SEL R14, RZ, 0x1, P0 ;  /* 0x00000001ff0e7807 */ /* 0x000fe20000000000 */
[----:B------:R-:W-:Y:S01]  /*5850*/  UIADD3 UR14, UR8, 0x30180, URZ ;  /* 0x00030180080e7890 */ /* 0x000fe2000fffe03f */
[----:B------:R-:W-:-:S02]  /*5860*/  SEL R6, R6, RZ, P0 ;  /* 0x000000ff06067207 */ /* 0x000fc40000000000 */
[----:B------:R-:W-:Y:S01]  /*5870*/  UMOV UR8, UR13 ;  /* 0x0000000d00087c82 */ /* 0x000fe20008000000 */
[----:B------:R-:W-:-:S03]  /*5880*/  LOP3.LUT R5, R5, R14, RZ, 0x3c, !PT ;  /* 0x0000000e05057212 */ /* 0x000fc600078e3cff */
[----:B------:R0:W-:Y:S02]  /*5890*/  UTMALDG.3D [UR8], [UR4], desc[UR6] ;  /* 0x00000608040075b4 */ /* 0x0001e40008011000 */
[----:B0-----:R-:W-:Y:S01]  /*58a0*/  UMOV UR8, UR14 ;  /* 0x0000000e00087c82 */ /* 0x001fe20008000000 */
[----:B------:R-:W-:Y:S02]  /*58b0*/  UMOV UR11, UR18 ;  /* 0x00000012000b7c82 */ /* 0x000fe40008000000 */
[----:B------:R0:W-:Y:S02]  /*58c0*/  UTMALDG.3D.MULTICAST [UR8], [UR22], UR19, desc[UR6] ;  /* 0x00000608160073b4 */ /* 0x0001e40008011813 */
[----:B0-----:R-:W-:Y:S05]  /*58d0*/  @P1 BRA `(.L_x_109) ;  /* 0xfffffffc00441947 */ /* 0x001fea000383ffff */
.L_x_106:
[----:B------:R-:W-:Y:S05]  /*58e0*/  BSYNC B1 ;  /* 0x0000000000017941 */ /* 0x000fea0003800000 */
.L_x_105:
[----:B------:R-:W-:Y:S01]  /*58f0*/  LOP3.LUT P1, RZ, R10, 0xff, RZ, 0xc0, !PT ;  /* 0x000000ff0aff7812 */ /* 0x000fe2000782c0ff */
[C---:B------:R-:W-:Y:S01]  /*5900*/  IMAD.IADD R7, R11.reuse, 0x1, R8 ;  /* 0x000000010b077824 */ /* 0x040fe200078e0208 */
[----:B------:R-:W-:Y:S01]  /*5910*/  ULDC.64 UR4, c[0x0][0x650] ;  /* 0x0001940000047ab9 */ /* 0x000fe20000000a00 */
[----:B------:R-:W-:Y:S01]  /*5920*/  ISETP.GE.U32.AND P2, PT, R11, 0xc, PT ;  /* 0x0000000c0b00780c */ /* 0x000fe20003f46070 */
[----:B------:R-:W-:Y:S01]  /*5930*/  BSSY B1, `(.L_x_110) ;  /* 0x000006c000017945 */ /* 0x000fe20003800000 */
[----:B------:R-:W-:Y:S01]  /*5940*/  IMAD.MOV.U32 R20, RZ, RZ, -0x1 ;  /* 0xffffffffff147424 */ /* 0x000fe200078e00ff */
[----:B------:R-:W-:Y:S01]  /*5950*/  ISETP.GT.U32.AND P0, PT, R7, 0xb, PT ;  /* 0x0000000b0700780c */ /* 0x000fe20003f04070 */
[----:B------:R-:W-:Y:S01]  /*5960*/  IMAD.MOV.U32 R21, RZ, RZ, -0x1 ;  /* 0xffffffffff157424 */ /* 0x000fe200078e00ff */
[----:B------:R-:W-:Y:S02]  /*5970*/  PRMT R10, RZ, 0x7610, R10 ;  /* 0x00007610ff0a7816 */ /* 0x000fe4000000000a */
[----:B------:R-:W-:-:S03]  /*5980*/  ISETP.LT.U32.AND P0, PT, R11, 0xc, P0 ;  /* 0x0000000c0b00780c */ /* 0x000fc60000701070 */
[----:B------:R-:W0:Y:S01]  /*5990*/  @P1 S2R R5, SR_CgaCtaId ;  /* 0x0000000000051919 */ /* 0x000e220000008800 */
[----:B------:R-:W-:-:S04]  /*59a0*/  @P1 MOV R4, 0x400 ;  /* 0x0000040000041802 */ /* 0x000fc80000000f00 */
[----:B0-----:R-:W-:Y:S01]  /*59b0*/  @P1 LEA R6, R5, R4, 0x18 ;  /* 0x0000000405061211 */ /* 0x001fe200078ec0ff */
[----:B------:R-:W-:Y:S01]  /*59c0*/  IMAD.WIDE.U32 R4, R7, -0x55555555, RZ ;  /* 0xaaaaaaab07047825 */ /* 0x000fe200078e00ff */
[----:B------:R-:W-:Y:S02]  /*59d0*/  SEL R4, RZ, 0x1, !P0 ;  /* 0x00000001ff047807 */ /* 0x000fe40004000000 */
[----:B------:R0:W-:Y:S01]  /*59e0*/  @P1 SYNCS.ARRIVE.TRANS64.A1T0 RZ, [R6+URZ+0xd8], RZ ;  /* 0x0000d8ff06ff19a7 */ /* 0x0001e2000810003f */
[----:B------:R-:W-:Y:S02]  /*59f0*/  IADD3 R16, P1, R16, UR36, RZ ;  /* 0x0000002410107c10 */ /* 0x000fe4000ff3e0ff */
[----:B------:R-:W-:Y:S02]  /*5a00*/  LOP3.LUT R3, R3, R4, RZ, 0x3c, !PT ;  /* 0x0000000403037212 */ /* 0x000fe400078e3cff */
[----:B------:R-:W-:Y:S02]  /*5a10*/  IADD3.X R17, R17, UR42, RZ, P1, !PT ;  /* 0x0000002a11117c10 */ /* 0x000fe40008ffe4ff */
[----:B------:R-:W-:-:S02]  /*5a20*/  ISETP.GE.U32.AND P0, PT, R16, UR4, PT ;  /* 0x0000000410007c0c */ /* 0x000fc4000bf06070 */
[----:B0-----:R-:W-:Y:S02]  /*5a30*/  SHF.R.U32.HI R6, RZ, 0x3, R5 ;  /* 0x00000003ff067819 */ /* 0x001fe40000011605 */
[----:B------:R-:W-:Y:S02]  /*5a40*/  ISETP.GE.U32.AND.EX P0, PT, R17, UR5, PT, P0 ;  /* 0x0000000511007c0c */ /* 0x000fe4000bf06100 */
[----:B------:R-:W-:Y:S01]  /*5a50*/  @P2 LOP3.LUT R3, R3, 0x1, R6, 0x78, !PT ;  /* 0x0000000103032812 */ /* 0x000fe200078e7806 */
[----:B------:R-:W-:Y:S01]  /*5a60*/  IMAD R8, R6, -0xc, R7 ;  /* 0xfffffff406087824 */ /* 0x000fe200078e0207 */
[----:B------:R-:W-:Y:S01]  /*5a70*/  PRMT R4, RZ, 0x7610, R4 ;  /* 0x00007610ff047816 */ /* 0x000fe20000000004 */
[----:B------:R-:W-:-:S08]  /*5a80*/  IMAD.MOV.U32 R7, RZ, RZ, -0x1 ;  /* 0xffffffffff077424 */ /* 0x000fd000078e00ff */
[----:B------:R-:W-:Y:S05]  /*5a90*/  @P0 BRA `(.L_x_111) ;  /* 0x0000000400540947 */ /* 0x000fea0003800000 */
[----:B------:R-:W0:Y:S01]  /*5aa0*/  S2R R15, SR_CTAID.X ;  /* 0x00000000000f7919 */ /* 0x000e220000002500 */
[----:B------:R-:W-:Y:S01]  /*5ab0*/  ULDC.64 UR4, c[0x0][0x628] ;  /* 0x00018a0000047ab9 */ /* 0x000fe20000000a00 */
[----:B------:R-:W-:Y:S01]  /*5ac0*/  ULDC UR7, c[0x0][0x630] ;  /* 0x00018c0000077ab9 */ /* 0x000fe20000000800 */
[----:B------:R-:W-:Y:S01]  /*5ad0*/  ISETP.NE.U32.AND P0, PT, RZ, UR4, PT ;  /* 0x00000004ff007c0c */ /* 0x000fe2000bf05070 */
[----:B------:R-:W1:Y:S01]  /*5ae0*/  S2R R20, SR_CTAID.Y ;  /* 0x0000000000147919 */ /* 0x000e620000002600 */
[----:B------:R-:W-:Y:S01]  /*5af0*/  ULDC UR8, c[0x0][0x150] ;  /* 0x0000540000087ab9 */ /* 0x000fe20000000800 */
[----:B------:R-:W-:Y:S01]  /*5b00*/  IMAD.MOV.U32 R4, RZ, RZ, R16 ;  /* 0x000000ffff047224 */ /* 0x000fe200078e0010 */
[----:B------:R-:W-:Y:S01]  /*5b10*/  ISETP.NE.AND.EX P0, PT, RZ, UR5, PT, P0 ;  /* 0x00000005ff007c0c */ /* 0x000fe2000bf05300 */
[----:B------:R-:W-:Y:S01]  /*5b20*/  IMAD.MOV.U32 R5, RZ, RZ, R17 ;  /* 0x000000ffff057224 */ /* 0x000fe200078e0011 */
[----:B0-----:R-:W-:-:S11]  /*5b30*/  I2FP.F32.U32 R22, R15 ;  /* 0x0000000f00167245 */ /* 0x001fd60000201000 */
[----:B------:R-:W-:Y:S05]  /*5b40*/  @!P0 BRA `(.L_x_112) ;  /* 0x0000000000288947 */ /* 0x000fea0003800000 */
[----:B------:R-:W-:Y:S02]  /*5b50*/  ULDC UR6, c[0x0][0x634] ;  /* 0x00018d0000067ab9 */ /* 0x000fe40000000800 */
[----:B------:R-:W-:-:S05]  /*5b60*/  IADD3 R5, P0, R16, UR6, RZ ;  /* 0x0000000610057c10 */ /* 0x000fca000ff1e0ff */
[----:B------:R-:W-:-:S04]  /*5b70*/  IMAD.X R21, RZ, RZ, R17, P0 ;  /* 0x000000ffff157224 */ /* 0x000fc800000e0611 */
[----:B------:R-:W-:-:S04]  /*5b80*/  IMAD.WIDE.U32 R6, R21, UR4, RZ ;  /* 0x0000000415067c25 */ /* 0x000fc8000f8e00ff */
[----:B------:R-:W-:-:S04]  /*5b90*/  IMAD.WIDE.U32 R6, P0, R5, UR5, R6 ;  /* 0x0000000505067c25 */ /* 0x000fc8000f800006 */
[----:B------:R-:W-:-:S04]  /*5ba0*/  IMAD.WIDE.U32 R4, R5, UR4, RZ ;  /* 0x0000000405047c25 */ /* 0x000fc8000f8e00ff */
[----:B------:R-:W-:Y:S01]  /*5bb0*/  IMAD.MOV.U32 R4, RZ, RZ, R7 ;  /* 0x000000ffff047224 */ /* 0x000fe200078e0007 */
[----:B------:R-:W-:Y:S01]  /*5bc0*/  IADD3 RZ, P1, R5, R6, RZ ;  /* 0x0000000605ff7210 */ /* 0x000fe20007f3e0ff */
[----:B------:R-:W-:-:S04]  /*5bd0*/  IMAD.X R5, RZ, RZ, RZ, P0 ;  /* 0x000000ffff057224 */ /* 0x000fc800000e06ff */
[----:B------:R-:W-:-:S08]  /*5be0*/  IMAD.WIDE.U32.X R4, R21, UR5, R4, P1 ;  /* 0x0000000515047c25 */ /* 0x000fd000088e0404 */
.L_x_112:
[--C-:B------:R-:W-:Y:S01]  /*5bf0*/  SHF.R.U64 R14, R4, UR7, R5.reuse ;  /* 0x00000007040e7c19 */ /* 0x100fe20008001205 */
[----:B------:R-:W-:Y:S01]  /*5c00*/  FMUL R22, R22, UR8 ;  /* 0x0000000816167c20 */ /* 0x000fe20008400000 */
[----:B------:R-:W-:Y:S01]  /*5c10*/  SHF.R.U32.HI R4, RZ, UR7, R5 ;  /* 0x00000007ff047c19 */ /* 0x000fe20008011605 */
[----:B------:R-:W0:Y:S01]  /*5c20*/  LDC R6, c[0x0][0x144] ;  /* 0x00005100ff067b82 */ /* 0x000e220000000800 */
[----:B------:R-:W-:Y:S01]  /*5c30*/  IADD3 R5, P0, RZ, -R14, RZ ;  /* 0x8000000eff057210 */ /* 0x000fe20007f1e0ff */
[----:B------:R-:W-:Y:S01]  /*5c40*/  ULDC UR6, c[0x0][0x154] ;  /* 0x0000550000067ab9 */ /* 0x000fe20000000800 */
[----:B-1----:R-:W-:Y:S01]  /*5c50*/  I2FP.F32.U32 R7, R20 ;  /* 0x0000001400077245 */ /* 0x002fe20000201000 */
[----:B------:R-:W1:Y:S01]  /*5c60*/  F2I.U32.TRUNC.NTZ R22, R22 ;  /* 0x0000001600167305 */ /* 0x000e62000020f000 */
[----:B------:R-:W-:Y:S01]  /*5c70*/  ULDC.64 UR4, c[0x0][0x620] ;  /* 0x0001880000047ab9 */ /* 0x000fe20000000a00 */
[----:B------:R-:W-:Y:S01]  /*5c80*/  IMAD.X R4, RZ, RZ, ~R4, P0 ;  /* 0x000000ffff047224 */ /* 0x000fe200000e0e04 */
[----:B------:R-:W-:Y:S01]  /*5c90*/  ISETP.NE.AND P2, PT, R2, 0x1, PT ;  /* 0x000000010200780c */ /* 0x000fe20003f45270 */
[----:B------:R-:W-:Y:S01]  /*5ca0*/  FMUL R23, R7, UR6 ;  /* 0x0000000607177c20 */ /* 0x000fe20008400000 */
[----:B------:R-:W2:Y:S01]  /*5cb0*/  LDC R25, c[0x0][0x148] ;  /* 0x00005200ff197b82 */ /* 0x000ea20000000800 */
[----:B------:R-:W-:Y:S01]  /*5cc0*/  IMAD R4, R4, UR4, RZ ;  /* 0x0000000404047c24 */ /* 0x000fe2000f8e02ff */
[----:B------:R-:W-:-:S02]  /*5cd0*/  ULDC.64 UR6, c[0x0][0x640] ;  /* 0x0001900000067ab9 */ /* 0x000fc40000000a00 */
[----:B------:R-:W-:Y:S01]  /*5ce0*/  ISETP.NE.U32.AND P0, PT, RZ, UR6, PT ;  /* 0x00000006ff007c0c */ /* 0x000fe2000bf05070 */
[----:B------:R-:W3:Y:S01]  /*5cf0*/  F2I.U32.TRUNC.NTZ R23, R23 ;  /* 0x0000001700177305 */ /* 0x000ee2000020f000 */
[C---:B------:R-:W-:Y:S02]  /*5d00*/  IMAD R7, R5.reuse, UR5, R4 ;  /* 0x0000000505077c24 */ /* 0x040fe4000f8e0204 */
[----:B------:R-:W-:Y:S01]  /*5d10*/  IMAD.WIDE.U32 R4, R5, UR4, R16 ;  /* 0x0000000405047c25 */ /* 0x000fe2000f8e0010 */
[----:B------:R-:W-:Y:S01]  /*5d20*/  ULDC UR4, c[0x0][0x618] ;  /* 0x0001860000047ab9 */ /* 0x000fe20000000800 */
[----:B------:R-:W-:Y:S02]  /*5d30*/  ISETP.NE.AND.EX P0, PT, RZ, UR7, PT, P0 ;  /* 0x00000007ff007c0c */ /* 0x000fe4000bf05300 */
[----:B------:R-:W-:Y:S02]  /*5d40*/  IMAD.IADD R5, R5, 0x1, R7 ;  /* 0x0000000105057824 */ /* 0x000fe400078e0207 */
[----:B-1----:R-:W-:-:S03]  /*5d50*/  IMAD.MOV R22, RZ, RZ, -R22 ;  /* 0x000000ffff167224 */ /* 0x002fc600078e0a16 */
[----:B------:R-:W-:Y:S01]  /*5d60*/  SHF.R.U64 R21, R4, UR4, R5 ;  /* 0x0000000404157c19 */ /* 0x000fe20008001205 */
[----:B0-----:R-:W-:Y:S01]  /*5d70*/  IMAD R15, R6, R22, R15 ;  /* 0x00000016060f7224 */ /* 0x001fe200078e020f */
[----:B------:R-:W-:Y:S01]  /*5d80*/  SHF.R.U32.HI R4, RZ, UR4, R5 ;  /* 0x00000004ff047c19 */ /* 0x000fe20008011605 */
[----:B------:R-:W-:Y:S01]  /*5d90*/  ULDC UR4, c[0x0][0x608] ;  /* 0x0001820000047ab9 */ /* 0x000fe20000000800 */
[----:B---3--:R-:W-:Y:S02]  /*5da0*/  IMAD.MOV R6, RZ, RZ, -R23 ;  /* 0x000000ffff067224 */ /* 0x008fe400078e0a17 */
[--C-:B------:R-:W-:Y:S02]  /*5db0*/  SHF.R.U64 R22, R21, UR4, R4.reuse ;  /* 0x0000000415167c19 */ /* 0x100fe40008001204 */
[----:B------:R-:W-:Y:S01]  /*5dc0*/  SHF.R.U32.HI R5, RZ, UR4, R4 ;  /* 0x00000004ff057c19 */ /* 0x000fe20008011604 */
[----:B------:R-:W-:Y:S01]  /*5dd0*/  ULDC UR4, c[0x0][0x658] ;  /* 0x0001960000047ab9 */ /* 0x000fe20000000800 */
[----:B--2---:R-:W-:-:S02]  /*5de0*/  @P2 IMAD R15, R25, R6, R20 ;  /* 0x00000006190f2224 */ /* 0x004fc400078e0214 */
[--C-:B------:R-:W-:Y:S02]  /*5df0*/  SHF.R.U64 R20, R22, UR4, R5.reuse ;  /* 0x0000000416147c19 */ /* 0x100fe40008001205 */
[----:B------:R-:W-:-:S03]  /*5e00*/  SHF.R.U32.HI R23, RZ, UR4, R5 ;  /* 0x00000004ff177c19 */ /* 0x000fc60008011605 */
[----:B------:R-:W-:Y:S02]  /*5e10*/  IMAD.MOV.U32 R6, RZ, RZ, R20 ;  /* 0x000000ffff067224 */ /* 0x000fe400078e0014 */
[----:B------:R-:W-:Y:S01]  /*5e20*/  IMAD.MOV.U32 R5, RZ, RZ, R23 ;  /* 0x000000ffff057224 */ /* 0x000fe200078e0017 */
[----:B------:R-:W-:Y:S06]  /*5e30*/  @!P0 BRA `(.L_x_113) ;  /* 0x00000000002c8947 */ /* 0x000fec0003800000 */
        /* <DEDUP_REMOVED lines=9> */
[----:B------:R-:W-:-:S04]  /*5ed0*/  IMAD.WIDE.U32.X R4, R23, UR7, R4, P1 ;  /* 0x0000000717047c25 */ /* 0x000fc800088e0404 */
[----:B------:R-:W-:-:S07]  /*5ee0*/  IMAD.MOV.U32 R6, RZ, RZ, R4 ;  /* 0x000000ffff067224 */ /* 0x000fce00078e0004 */
.L_x_113:
[----:B------:R-:W-:Y:S01]  /*5ef0*/  ULDC UR4, c[0x0][0x648] ;  /* 0x0001920000047ab9 */ /* 0x000fe20000000800 */
[----:B------:R-:W-:Y:S01]  /*5f00*/  LOP3.LUT R4, R22, UR16, RZ, 0xc0, !PT ;  /* 0x0000001016047c12 */ /* 0x000fe2000f8ec0ff */
[----:B------:R-:W-:Y:S01]  /*5f10*/  ULDC UR5, c[0x0][0x610] ;  /* 0x0001840000057ab9 */ /* 0x000fe20000000800 */
[----:B------:R-:W-:Y:S01]  /*5f20*/  SHF.R.U64 R5, R6, UR4, R5 ;  /* 0x0000000406057c19 */ /* 0x000fe20008001205 */
[----:B------:R-:W-:Y:S01]  /*5f30*/  ULDC UR4, c[0x0][0x638] ;  /* 0x00018e0000047ab9 */ /* 0x000fe20000000800 */
[----:B------:R-:W-:-:S03]  /*5f40*/  LOP3.LUT R21, R21, UR15, RZ, 0xc0, !PT ;  /* 0x0000000f15157c12 */ /* 0x000fc6000f8ec0ff */
[----:B------:R-:W-:Y:S02]  /*5f50*/  IMAD.MOV R7, RZ, RZ, -R5 ;  /* 0x000000ffff077224 */ /* 0x000fe400078e0a05 */
[----:B------:R-:W-:Y:S02]  /*5f60*/  IMAD R4, R5, UR17, R4 ;  /* 0x0000001105047c24 */ /* 0x000fe4000f8e0204 */
[----:B------:R-:W-:Y:S01]  /*5f70*/  IMAD R20, R7, UR4, R20 ;  /* 0x0000000407147c24 */ /* 0x000fe2000f8e0214 */
[----:B------:R-:W-:Y:S01]  /*5f80*/  ULDC UR4, c[0x0][0x600] ;  /* 0x0001800000047ab9 */ /* 0x000fe20000000800 */
[----:B------:R-:W-:Y:S02]  /*5f90*/  IMAD R15, R4, UR5, R15 ;  /* 0x00000005040f7c24 */ /* 0x000fe4000f8e020f */
[----:B------:R-:W-:Y:S02]  /*5fa0*/  IMAD R20, R20, UR4, R21 ;  /* 0x0000000414147c24 */ /* 0x000fe4000f8e0215 */
[----:B------:R-:W-:-:S02]  /*5fb0*/  IMAD.MOV.U32 R4, RZ, RZ, 0x1 ;  /* 0x00000001ff047424 */ /* 0x000fc400078e00ff */
[----:B------:R-:W-:Y:S01]  /*5fc0*/  IMAD.MOV.U32 R7, RZ, RZ, R14 ;  /* 0x000000ffff077224 */ /* 0x000fe200078e000e */
[----:B------:R-:W-:Y:S02]  /*5fd0*/  SEL R21, R20, R15, !P2 ;  /* 0x0000000f14157207 */ /* 0x000fe40005000000 */
[----:B------:R-:W-:-:S07]  /*5fe0*/  SEL R20, R15, R20, !P2 ;  /* 0x000000140f147207 */ /* 0x000fce0005000000 */
.L_x_111:
[----:B------:R-:W-:Y:S05]  /*5ff0*/  BSYNC B1 ;  /* 0x0000000000017941 */ /* 0x000fea0003800000 */
.L_x_110:
[----:B------:R-:W-:-:S13]  /*6000*/  LOP3.LUT P0, RZ, R4, 0xff, RZ, 0xc0, !PT ;  /* 0x000000ff04ff7812 */ /* 0x000fda000780c0ff */
[----:B------:R-:W-:Y:S05]  /*6010*/  @P0 BRA `(.L_x_114) ;  /* 0xfffffff400400947 */ /* 0x000fea000383ffff */
[----:B------:R-:W-:Y:S05]  /*6020*/  BSYNC B0 ;  /* 0x0000000000007941 */ /* 0x000fea0003800000 */
.L_x_103:
[----:B------:R-:W-:-:S03]  /*6030*/  UMOV UR4, 0xffffffff ;  /* 0xffffffff00047882 */ /* 0x000fc60000000000 */
[----:B------:R-:W-:Y:S05]  /*6040*/  BRA.DIV UR4, `(.L_x_115) ;  /* 0x0000000a04347947 */ /* 0x000fea000b800000 */
[----:B------:R-:W-:-:S13]  /*6050*/  ELECT P6, URZ, PT ;  /* 0x00000000003f782f */ /* 0x000fda00038c0000 */
.L_x_137:
[----:B------:R-:W-:Y:S04]  /*6060*/  BSSY B0, `(.L_x_116) ;  /* 0x0000073000007945 */ /* 0x000fe80003800000 */
[----:B------:R-:W-:Y:S05]  /*6070*/  @!P6 BRA `(.L_x_117) ;  /* 0x0000000400c4e947 */ /* 0x000fea0003800000 */
[----:B------:R-:W-:-:S04]  /*6080*/  LOP3.LUT R18, R18, 0x2, RZ, 0xfc, !PT ;  /* 0x0000000212127812 */ /* 0x000fc800078efcff */
[----:B------:R-:W-:-:S13]  /*6090*/  ISETP.NE.AND P0, PT, R18, 0x3, PT ;  /* 0x000000031200780c */ /* 0x000fda0003f05270 */
[----:B------:R-:W-:Y:S05]  /*60a0*/  @!P0 BRA `(.L_x_118) ;  /* 0x0000000000048947 */ /* 0x000fea0003800000 */
[----:B------:R-:W-:Y:S01]  /*60b0*/  BPT.TRAP 0x1 ;  /* 0x000000040000795c */ /* 0x000fe20000300000 */
.L_x_118:
[----:B------:R-:W0:Y:S01]  /*60c0*/  S2R R5, SR_CgaCtaId ;  /* 0x0000000000057919 */ /* 0x000e220000008800 */
[----:B------:R-:W-:Y:S02]  /*60d0*/  MOV R0, 0x400 ;  /* 0x0000040000007802 */ /* 0x000fe40000000f00 */
[----:B------:R-:W-:Y:S02]  /*60e0*/  SHF.L.U32 R2, R3, 0x1f, RZ ;  /* 0x0000001f03027819 */ /* 0x000fe400000006ff */
[----:B0-----:R-:W-:-:S05]  /*60f0*/  LEA R5, R5, R0, 0x18 ;  /* 0x0000000005057211 */ /* 0x001fca00078ec0ff */
[----:B------:R-:W-:-:S04]  /*6100*/  VIADD R5, R5, 0x60 ;  /* 0x0000006005057836 */ /* 0x000fc80000000000 */
[C---:B------:R-:W-:Y:S02]  /*6110*/  IMAD R7, R8.reuse, 0x8, R5 ;  /* 0x0000000808077824 */ /* 0x040fe400078e0205 */
[----:B------:R-:W-:Y:S02]  /*6120*/  VIADD R8, R8, 0x1 ;  /* 0x0000000108087836 */ /* 0x000fe40000000000 */
[----:B------:R-:W0:Y:S03]  /*6130*/  SYNCS.PHASECHK.TRANS64.TRYWAIT P0, [R7+URZ], R2 ;  /* 0x00000002070075a7 */ /* 0x000e26000800017f */
[----:B------:R-:W-:-:S04]  /*6140*/  ISETP.NE.AND P1, PT, R8, 0xc, PT ;  /* 0x0000000c0800780c */ /* 0x000fc80003f25270 */
[----:B------:R-:W-:Y:S02]  /*6150*/  SEL R0, RZ, 0x1, P1 ;  /* 0x00000001ff007807 */ /* 0x000fe40000800000 */
[----:B------:R-:W-:Y:S02]  /*6160*/  SEL R8, R8, RZ, P1 ;  /* 0x000000ff08087207 */ /* 0x000fe40000800000 */
[----:B------:R-:W-:-:S03]  /*6170*/  LOP3.LUT R9, R3, R0, RZ, 0x3c, !PT ;  /* 0x0000000003097212 */ /* 0x000fc600078e3cff */
[----:B------:R-:W-:Y:S01]  /*6180*/  IMAD R6, R8, 0x8, R5 ;  /* 0x0000000808067824 */ /* 0x000fe200078e0205 */
[----:B------:R-:W-:Y:S01]  /*6190*/  SHF.L.U32 R3, R9, 0x1f, RZ ;  /* 0x0000001f09037819 */ /* 0x000fe200000006ff */
[----:B0-----:R-:W-:Y:S06]  /*61a0*/  @!P0 BRA `(.L_x_119) ;  /* 0x0000000400fc8947 */ /* 0x001fec0003800000 */
.L_x_138:
[----:B------:R-:W1:Y:S01]  /*61b0*/  SYNCS.PHASECHK.TRANS64.TRYWAIT P0, [R6+URZ], R3 ;  /* 0x00000003060075a7 */ /* 0x000e62000800017f */
[----:B------:R-:W-:-:S05]  /*61c0*/  VIADD R0, R8, 0x1 ;  /* 0x0000000108007836 */ /* 0x000fca0000000000 */
[----:B------:R-:W-:-:S04]  /*61d0*/  ISETP.NE.AND P1, PT, R0, 0xc, PT ;  /* 0x0000000c0000780c */ /* 0x000fc80003f25270 */
[----:B0-----:R-:W-:Y:S02]  /*61e0*/  SEL R2, RZ, 0x1, P1 ;  /* 0x00000001ff027807 */ /* 0x001fe40000800000 */
[----:B------:R-:W-:Y:S02]  /*61f0*/  SEL R0, R0, RZ, P1 ;  /* 0x000000ff00007207 */ /* 0x000fe40000800000 */
[----:B------:R-:W-:-:S03]  /*6200*/  LOP3.LUT R9, R9, R2, RZ, 0x3c, !PT ;  /* 0x0000000209097212 */ /* 0x000fc600078e3cff */
[----:B------:R-:W-:Y:S01]  /*6210*/  IMAD R7, R0, 0x8, R5 ;  /* 0x0000000800077824 */ /* 0x000fe200078e0205 */
[----:B------:R-:W-:Y:S01]  /*6220*/  SHF.L.U32 R4, R9, 0x1f, RZ ;  /* 0x0000001f09047819 */ /* 0x000fe200000006ff */
[----:B-1----:R-:W-:Y:S06]  /*6230*/  @!P0 BRA `(.L_x_120) ;  /* 0x0000000400ec8947 */ /* 0x002fec0003800000 */
.L_x_139:
[----:B------:R-:W1:Y:S01]  /*6240*/  SYNCS.PHASECHK.TRANS64.TRYWAIT P0, [R7+URZ], R4 ;  /* 0x00000004070075a7 */ /* 0x000e62000800017f */
[----:B------:R-:W-:-:S05]  /*6250*/  VIADD R0, R0, 0x1 ;  /* 0x0000000100007836 */ /* 0x000fca0000000000 */
[----:B------:R-:W-:-:S04]  /*6260*/  ISETP.NE.AND P1, PT, R0, 0xc, PT ;  /* 0x0000000c0000780c */ /* 0x000fc80003f25270 */
[----:B------:R-:W-:Y:S02]  /*6270*/  SEL R2, RZ, 0x1, P1 ;  /* 0x00000001ff027807 */ /* 0x000fe40000800000 */
[----:B------:R-:W-:Y:S02]  /*6280*/  SEL R0, R0, RZ, P1 ;  /* 0x000000ff00007207 */ /* 0x000fe40000800000 */
[----:B------:R-:W-:-:S03]  /*6290*/  LOP3.LUT R9, R9, R2, RZ, 0x3c, !PT ;  /* 0x0000000209097212 */ /* 0x000fc600078e3cff */
[----:B0-----:R-:W-:Y:S01]  /*62a0*/  IMAD R6, R0, 0x8, R5 ;  /* 0x0000000800067824 */ /* 0x001fe200078e0205 */
[----:B------:R-:W-:Y:S01]  /*62b0*/  SHF.L.U32 R3, R9, 0x1f, RZ ;  /* 0x0000001f09037819 */ /* 0x000fe200000006ff */
[----:B-1----:R-:W-:Y:S06]  /*62c0*/  @!P0 BRA `(.L_x_121) ;  /* 0x0000000400dc8947 */ /* 0x002fec0003800000 */
.L_x_140:
        /* <DEDUP_REMOVED lines=9> */
.L_x_141:
        /* <DEDUP_REMOVED lines=9> */
.L_x_142:
        /* <DEDUP_REMOVED lines=9> */
.L_x_143:
        /* <DEDUP_REMOVED lines=9> */
.L_x_144:
        /* <DEDUP_REMOVED lines=9> */
.L_x_145:
        /* <DEDUP_REMOVED lines=9> */
.L_x_146:
        /* <DEDUP_REMOVED lines=9> */
.L_x_147:
[----:B------:R-:W1:Y:S01]  /*66c0*/  SYNCS.PHASECHK.TRANS64.TRYWAIT P0, [R7+URZ], R4 ;  /* 0x00000004070075a7 */ /* 0x000e62000800017f */
[----:B------:R-:W-:-:S05]  /*66d0*/  VIADD R0, R0, 0x1 ;  /* 0x0000000100007836 */ /* 0x000fca0000000000 */
[----:B------:R-:W-:-:S04]  /*66e0*/  ISETP.NE.AND P1, PT, R0, 0xc, PT ;  /* 0x0000000c0000780c */ /* 0x000fc80003f25270 */
[----:B------:R-:W-:Y:S02]  /*66f0*/  SEL R2, RZ, 0x1, P1 ;  /* 0x00000001ff027807 */ /* 0x000fe40000800000 */
[----:B------:R-:W-:Y:S02]  /*6700*/  SEL R0, R0, RZ, P1 ;  /* 0x000000ff00007207 */ /* 0x000fe40000800000 */
[----:B------:R-:W-:Y:S01]  /*6710*/  LOP3.LUT R2, R9, R2, RZ, 0x3c, !PT ;  /* 0x0000000209027212 */ /* 0x000fe200078e3cff */
[----:B-1----:R-:W-:Y:S06]  /*6720*/  @!P0 BRA `(.L_x_129) ;  /* 0x0000000400648947 */ /* 0x002fec0003800000 */
.L_x_148:
[----:B------:R-:W-:Y:S01]  /*6730*/  IMAD R5, R0, 0x8, R5 ;  /* 0x0000000800057824 */ /* 0x000fe200078e0205 */
[----:B------:R-:W-:-:S07]  /*6740*/  SHF.L.U32 R0, R2, 0x1f, RZ ;  /* 0x0000001f02007819 */ /* 0x000fce00000006ff */
.L_x_130:
[----:B--2---:R2:W3:Y:S02]  /*6750*/  SYNCS.PHASECHK.TRANS64.TRYWAIT P0, [R5+URZ], R0 ;  /* 0x00000000050075a7 */ /* 0x0044e4000800017f */
[----:B---3--:R-:W-:Y:S05]  /*6760*/  @!P0 NANOSLEEP.SYNCS 0x989680 ;  /* 0x009896800000895d */ /* 0x008fea0003900000 */
[----:B------:R-:W3:Y:S02]  /*6770*/  @!P0 SYNCS.PHASECHK.TRANS64 P0, [R5+URZ], R0 ;  /* 0x00000000050085a7 */ /* 0x000ee4000800007f */
[----:B---3--:R-:W-:Y:S05]  /*6780*/  @!P0 BRA `(.L_x_130) ;  /* 0xfffffffc00f08947 */ /* 0x008fea000383ffff */
.L_x_117:
[----:B------:R-:W-:Y:S05]  /*6790*/  BSYNC B0 ;  /* 0x0000000000007941 */ /* 0x000fea0003800000 */
.L_x_116:
[----:B------:R-:W-:Y:S05]  /*67a0*/  EXIT ;  /* 0x000000000000794d */ /* 0x000fea0003800000 */
.L_x_22:
[----:B-1----:R1:W2:Y:S02]  /*67b0*/  SYNCS.PHASECHK.TRANS64.TRYWAIT P1, [R3+URZ], R0 ;  /* 0x00000000030075a7 */ /* 0x0022a4000802017f */
[----:B--2---:R-:W-:Y:S05]  /*67c0*/  @!P1 NANOSLEEP.SYNCS 0x989680 ;  /* 0x009896800000995d */ /* 0x004fea0003900000 */
[----:B------:R-:W2:Y:S02]  /*67d0*/  @!P1 SYNCS.PHASECHK.TRANS64 P1, [R3+URZ], R0 ;  /* 0x00000000030095a7 */ /* 0x000ea4000802007f */
[----:B--2---:R-:W-:Y:S05]  /*67e0*/  @!P1 BRA `(.L_x_22) ;  /* 0xfffffffc00f09947 */ /* 0x004fea000383ffff */
[----:B------:R-:W-:Y:S05]  /*67f0*/  BRA `(.L_x_21) ;  /* 0xffffffb000447947 */ /* 0x000fea000383ffff */
.L_x_27:
[----:B-1----:R1:W2:Y:S02]  /*6800*/  SYNCS.PHASECHK.TRANS64.TRYWAIT P1, [R5+URZ], R4 ;  /* 0x00000004050075a7 */ /* 0x0022a4000802017f */
[----:B--2---:R-:W-:Y:S05]  /*6810*/  @!P1 NANOSLEEP.SYNCS 0x989680 ;  /* 0x009896800000995d */ /* 0x004fea0003900000 */
[----:B------:R-:W2:Y:S02]  /*6820*/  @!P1 SYNCS.PHASECHK.TRANS64 P1, [R5+URZ], R4 ;  /* 0x00000004050095a7 */ /* 0x000ea4000802007f */
[----:B--2---:R-:W-:Y:S05]  /*6830*/  @!P1 BRA `(.L_x_27) ;  /* 0xfffffffc00f09947 */ /* 0x004fea000383ffff */
[----:B------:R-:W-:Y:S05]  /*6840*/  BRA `(.L_x_26) ;  /* 0xffffffb400187947 */ /* 0x000fea000383ffff */
.L_x_104:
[----:B------:R-:W-:Y:S01]  /*6850*/  BSSY B1, `(.L_x_131) ;  /* 0x0000006000017945 */ /* 0x000fe20003800000 */
[----:B------:R-:W-:-:S07]  /*6860*/  IMAD.MOV.U32 R15, RZ, RZ, -0x1 ;  /* 0xffffffffff0f7424 */ /* 0x000fce00078e00ff */
[----:B------:R-:W-:Y:S05]  /*6870*/  WARPSYNC.COLLECTIVE R15, `(.L_x_132) ;  /* 0x000000000f0c7348 */ /* 0x000fea0003c00000 */
[----:B------:R-:W-:Y:S02]  /*6880*/  ELECT P6, UR62, PT ;  /* 0x00000000003e782f */ /* 0x000fe400038c0000 */
[----:B------:R-:W-:Y:S01]  /*6890*/  MOV R14, UR62 ;  /* 0x0000003e000e7c02 */ /* 0x000fe20008000f00 */
[----:B------:R-:W-:Y:S10]  /*68a0*/  ENDCOLLECTIVE ;  /* 0x000000000000791b */ /* 0x000ff40003800000 */
.L_x_132:
[----:B------:R-:W-:Y:S05]  /*68b0*/  BSYNC B1 ;  /* 0x0000000000017941 */ /* 0x000fea0003800000 */
.L_x_131:
[----:B------:R-:W-:Y:S05]  /*68c0*/  BRA `(.L_x_133) ;  /* 0xffffffec00207947 */ /* 0x000fea000383ffff */
.L_x_107:
[----:B-1----:R1:W2:Y:S02]  /*68d0*/  SYNCS.PHASECHK.TRANS64.TRYWAIT P0, [R23+URZ+0x60], R14 ;  /* 0x0000600e170075a7 */ /* 0x0022a4000800017f */
[----:B--2---:R-:W-:Y:S05]  /*68e0*/  @!P0 NANOSLEEP.SYNCS 0x989680 ;  /* 0x009896800000895d */ /* 0x004fea0003900000 */
[----:B------:R-:W2:Y:S02]  /*68f0*/  @!P0 SYNCS.PHASECHK.TRANS64 P0, [R23+URZ+0x60], R14 ;  /* 0x0000600e170085a7 */ /* 0x000ea4000800007f */
[----:B--2---:R-:W-:Y:S05]  /*6900*/  @!P0 BRA `(.L_x_107) ;  /* 0xfffffffc00f08947 */ /* 0x004fea000383ffff */
[----:B------:R-:W-:Y:S05]  /*6910*/  BRA `(.L_x_134) ;  /* 0xffffffec00587947 */ /* 0x000fea000383ffff */
.L_x_115:
[----:B------:R-:W-:Y:S01]  /*6920*/  BSSY B0, `(.L_x_135) ;  /* 0x0000006000007945 */ /* 0x000fe20003800000 */
[----:B------:R-:W-:-:S07]  /*6930*/  IMAD.MOV.U32 R15, RZ, RZ, -0x1 ;  /* 0xffffffffff0f7424 */ /* 0x000fce00078e00ff */
[----:B------:R-:W-:Y:S05]  /*6940*/  WARPSYNC.COLLECTIVE R15, `(.L_x_136) ;  /* 0x000000000f0c7348 */ /* 0x000fea0003c00000 */
[----:B------:R-:W-:Y:S02]  /*6950*/  ELECT P6, UR62, PT ;  /* 0x00000000003e782f */ /* 0x000fe400038c0000 */
[----:B------:R-:W-:Y:S01]  /*6960*/  MOV R14, UR62 ;  /* 0x0000003e000e7c02 */ /* 0x000fe20008000f00 */
[----:B------:R-:W-:Y:S10]  /*6970*/  ENDCOLLECTIVE ;  /* 0x000000000000791b */ /* 0x000ff40003800000 */
.L_x_136:
[----:B------:R-:W-:Y:S05]  /*6980*/  BSYNC B0 ;  /* 0x0000000000007941 */ /* 0x000fea0003800000 */
.L_x_135:
[----:B------:R-:W-:Y:S05]  /*6990*/  BRA `(.L_x_137) ;  /* 0xfffffff400b07947 */ /* 0x000fea000383ffff */
.L_x_119:
[----:B0-----:R0:W1:Y:S02]  /*69a0*/  SYNCS.PHASECHK.TRANS64.TRYWAIT P0, [R7+URZ], R2 ;  /* 0x00000002070075a7 */ /* 0x001064000800017f */
[----:B-1----:R-:W-:Y:S05]  /*69b0*/  @!P0 NANOSLEEP.SYNCS 0x989680 ;  /* 0x009896800000895d */ /* 0x002fea0003900000 */
[----:B------:R-:W1:Y:S02]  /*69c0*/  @!P0 SYNCS.PHASECHK.TRANS64 P0, [R7+URZ], R2 ;  /* 0x00000002070085a7 */ /* 0x000e64000800007f */
[----:B-1----:R-:W-:Y:S05]  /*69d0*/  @!P0 BRA `(.L_x_119) ;  /* 0xfffffffc00f08947 */ /* 0x002fea000383ffff */
[----:B------:R-:W-:Y:S05]  /*69e0*/  BRA `(.L_x_138) ;  /* 0xfffffff400f07947 */ /* 0x000fea000383ffff */
.L_x_120:
[----:B0-----:R0:W1:Y:S02]  /*69f0*/  SYNCS.PHASECHK.TRANS64.TRYWAIT P0, [R6+URZ], R3 ;  /* 0x00000003060075a7 */ /* 0x001064000800017f */
[----:B-1----:R-:W-:Y:S05]  /*6a00*/  @!P0 NANOSLEEP.SYNCS 0x989680 ;  /* 0x009896800000895d */ /* 0x002fea0003900000 */
[----:B------:R-:W1:Y:S02]  /*6a10*/  @!P0 SYNCS.PHASECHK.TRANS64 P0, [R6+URZ], R3 ;  /* 0x00000003060085a7 */ /* 0x000e64000800007f */
[----:B-1----:R-:W-:Y:S05]  /*6a20*/  @!P0 BRA `(.L_x_120) ;  /* 0xfffffffc00f08947 */ /* 0x002fea000383ffff */
[----:B------:R-:W-:Y:S05]  /*6a30*/  BRA `(.L_x_139) ;  /* 0xfffffff800007947 */ /* 0x000fea000383ffff */
.L_x_121:
[----:B0-----:R0:W1:Y:S02]  /*6a40*/  SYNCS.PHASECHK.TRANS64.TRYWAIT P0, [R7+URZ], R4 ;  /* 0x00000004070075a7 */ /* 0x001064000800017f */
[----:B-1----:R-:W-:Y:S05]  /*6a50*/  @!P0 NANOSLEEP.SYNCS 0x989680 ;  /* 0x009896800000895d */ /* 0x002fea0003900000 */
[----:B------:R-:W1:Y:S02]  /*6a60*/  @!P0 SYNCS.PHASECHK.TRANS64 P0, [R7+URZ], R4 ;  /* 0x00000004070085a7 */ /* 0x000e64000800007f */
[----:B-1----:R-:W-:Y:S05]  /*6a70*/  @!P0 BRA `(.L_x_121) ;  /* 0xfffffffc00f08947 */ /* 0x002fea000383ffff */
[----:B------:R-:W-:Y:S05]  /*6a80*/  BRA `(.L_x_140) ;  /* 0xfffffff800107947 */ /* 0x000fea000383ffff */
.L_x_122:
[----:B0-----:R0:W1:Y:S02]  /*6a90*/  SYNCS.PHASECHK.TRANS64.TRYWAIT P0, [R6+URZ], R3 ;  /* 0x00000003060075a7 */ /* 0x001064000800017f */
[----:B-1----:R-:W-:Y:S05]  /*6aa0*/  @!P0 NANOSLEEP.SYNCS 0x989680 ;  /* 0x009896800000895d */ /* 0x002fea0003900000 */
[----:B------:R-:W1:Y:S02]  /*6ab0*/  @!P0 SYNCS.PHASECHK.TRANS64 P0, [R6+URZ], R3 ;  /* 0x00000003060085a7 */ /* 0x000e64000800007f */
[----:B-1----:R-:W-:Y:S05]  /*6ac0*/  @!P0 BRA `(.L_x_122) ;  /* 0xfffffffc00f08947 */ /* 0x002fea000383ffff */
[----:B------:R-:W-:Y:S05]  /*6ad0*/  BRA `(.L_x_141) ;  /* 0xfffffff800207947 */ /* 0x000fea000383ffff */
.L_x_123:
[----:B0-----:R0:W1:Y:S02]  /*6ae0*/  SYNCS.PHASECHK.TRANS64.TRYWAIT P0, [R7+URZ], R4 ;  /* 0x00000004070075a7 */ /* 0x001064000800017f */
[----:B-1----:R-:W-:Y:S05]  /*6af0*/  @!P0 NANOSLEEP.SYNCS 0x989680 ;  /* 0x009896800000895d */ /* 0x002fea0003900000 */
[----:B------:R-:W1:Y:S02]  /*6b00*/  @!P0 SYNCS.PHASECHK.TRANS64 P0, [R7+URZ], R4 ;  /* 0x00000004070085a7 */ /* 0x000e64000800007f */
[----:B-1----:R-:W-:Y:S05]  /*6b10*/  @!P0 BRA `(.L_x_123) ;  /* 0xfffffffc00f08947 */ /* 0x002fea000383ffff */
[----:B------:R-:W-:Y:S05]  /*6b20*/  BRA `(.L_x_142) ;  /* 0xfffffff800307947 */ /* 0x000fea000383ffff */
.L_x_124:
[----:B0-----:R0:W1:Y:S02]  /*6b30*/  SYNCS.PHASECHK.TRANS64.TRYWAIT P0, [R6+URZ], R3 ;  /* 0x00000003060075a7 */ /* 0x001064000800017f */
[----:B-1----:R-:W-:Y:S05]  /*6b40*/  @!P0 NANOSLEEP.SYNCS 0x989680 ;  /* 0x009896800000895d */ /* 0x002fea0003900000 */
[----:B------:R-:W1:Y:S02]  /*6b50*/  @!P0 SYNCS.PHASECHK.TRANS64 P0, [R6+URZ], R3 ;  /* 0x00000003060085a7 */ /* 0x000e64000800007f */
[----:B-1----:R-:W-:Y:S05]  /*6b60*/  @!P0 BRA `(.L_x_124) ;  /* 0xfffffffc00f08947 */ /* 0x002fea000383ffff */
[----:B------:R-:W-:Y:S05]  /*6b70*/  BRA `(.L_x_143) ;  /* 0xfffffff800407947 */ /* 0x000fea000383ffff */
.L_x_125:
[----:B0-----:R0:W1:Y:S02]  /*6b80*/  SYNCS.PHASECHK.TRANS64.TRYWAIT P0, [R7+URZ], R4 ;  /* 0x00000004070075a7 */ /* 0x001064000800017f */
[----:B-1----:R-:W-:Y:S05]  /*6b90*/  @!P0 NANOSLEEP.SYNCS 0x989680 ;  /* 0x009896800000895d */ /* 0x002fea0003900000 */
[----:B------:R-:W1:Y:S02]  /*6ba0*/  @!P0 SYNCS.PHASECHK.TRANS64 P0, [R7+URZ], R4 ;  /* 0x00000004070085a7 */ /* 0x000e64000800007f */
[----:B-1----:R-:W-:Y:S05]  /*6bb0*/  @!P0 BRA `(.L_x_125) ;  /* 0xfffffffc00f08947 */ /* 0x002fea000383ffff */
[----:B------:R-:W-:Y:S05]  /*6bc0*/  BRA `(.L_x_144) ;  /* 0xfffffff800507947 */ /* 0x000fea000383ffff */
.L_x_126:
[----:B0-----:R0:W1:Y:S02]  /*6bd0*/  SYNCS.PHASECHK.TRANS64.TRYWAIT P0, [R6+URZ], R3 ;  /* 0x00000003060075a7 */ /* 0x001064000800017f */
[----:B-1----:R-:W-:Y:S05]  /*6be0*/  @!P0 NANOSLEEP.SYNCS 0x989680 ;  /* 0x009896800000895d */ /* 0x002fea0003900000 */
[----:B------:R-:W1:Y:S02]  /*6bf0*/  @!P0 SYNCS.PHASECHK.TRANS64 P0, [R6+URZ], R3 ;  /* 0x00000003060085a7 */ /* 0x000e64000800007f */
[----:B-1----:R-:W-:Y:S05]  /*6c00*/  @!P0 BRA `(.L_x_126) ;  /* 0xfffffffc00f08947 */ /* 0x002fea000383ffff */
[----:B------:R-:W-:Y:S05]  /*6c10*/  BRA `(.L_x_145) ;  /* 0xfffffff800607947 */ /* 0x000fea000383ffff */
.L_x_127:
[----:B0-----:R0:W1:Y:S02]  /*6c20*/  SYNCS.PHASECHK.TRANS64.TRYWAIT P0, [R7+URZ], R4 ;  /* 0x00000004070075a7 */ /* 0x001064000800017f */
[----:B-1----:R-:W-:Y:S05]  /*6c30*/  @!P0 NANOSLEEP.SYNCS 0x989680 ;  /* 0x009896800000895d */ /* 0x002fea0003900000 */
[----:B------:R-:W1:Y:S02]  /*6c40*/  @!P0 SYNCS.PHASECHK.TRANS64 P0, [R7+URZ], R4 ;  /* 0x00000004070085a7 */ /* 0x000e64000800007f */
[----:B-1----:R-:W-:Y:S05]  /*6c50*/  @!P0 BRA `(.L_x_127) ;  /* 0xfffffffc00f08947 */ /* 0x002fea000383ffff */
[----:B------:R-:W-:Y:S05]  /*6c60*/  BRA `(.L_x_146) ;  /* 0xfffffff800707947 */ /* 0x000fea000383ffff */
.L_x_128:
[----:B0-----:R0:W1:Y:S02]  /*6c70*/  SYNCS.PHASECHK.TRANS64.TRYWAIT P0, [R6+URZ], R3 ;  /* 0x00000003060075a7 */ /* 0x001064000800017f */
[----:B-1----:R-:W-:Y:S05]  /*6c80*/  @!P0 NANOSLEEP.SYNCS 0x989680 ;  /* 0x009896800000895d */ /* 0x002fea0003900000 */
[----:B------:R-:W1:Y:S02]  /*6c90*/  @!P0 SYNCS.PHASECHK.TRANS64 P0, [R6+URZ], R3 ;  /* 0x00000003060085a7 */ /* 0x000e64000800007f */
[----:B-1----:R-:W-:Y:S05]  /*6ca0*/  @!P0 BRA `(.L_x_128) ;  /* 0xfffffffc00f08947 */ /* 0x002fea000383ffff */
[----:B------:R-:W-:Y:S05]  /*6cb0*/  BRA `(.L_x_147) ;  /* 0xfffffff800807947 */ /* 0x000fea000383ffff */
.L_x_129:
[----:B-1----:R1:W2:Y:S02]  /*6cc0*/  SYNCS.PHASECHK.TRANS64.TRYWAIT P0, [R7+URZ], R4 ;  /* 0x00000004070075a7 */ /* 0x0022a4000800017f */
[----:B--2---:R-:W-:Y:S05]  /*6cd0*/  @!P0 NANOSLEEP.SYNCS 0x989680 ;  /* 0x009896800000895d */ /* 0x004fea0003900000 */
[----:B------:R-:W2:Y:S02]  /*6ce0*/  @!P0 SYNCS.PHASECHK.TRANS64 P0, [R7+URZ], R4 ;  /* 0x00000004070085a7 */ /* 0x000ea4000800007f */
[----:B--2---:R-:W-:Y:S05]  /*6cf0*/  @!P0 BRA `(.L_x_129) ;  /* 0xfffffffc00f08947 */ /* 0x004fea000383ffff */
[----:B------:R-:W-:Y:S05]  /*6d00*/  BRA `(.L_x_148) ;  /* 0xfffffff800887947 */ /* 0x000fea000383ffff */
.L_x_149:
[----:B------:R-:W-:-:S00]  /*6d10*/  BRA `(.L_x_149) ;  /* 0xfffffffc00fc7947 */ /* 0x000fc0000383ffff */
[----:B------:R-:W-:-:S00]  /*6d20*/  NOP ;  /* 0x0000000000007918 */ /* 0x000fc00000000000 */
        /* <DEDUP_REMOVED lines=13> */
.L_x_150:


//--------------------- .nv.global.init           --------------------------
	.section	.nv.global.init,"aw",@progbits
.nv.global.init:
	.type		$str$22,@object
	.size		$str$22,($str$23 - $str$22)
$str$22:
        /*0000*/ 	.byte	0x6b, 0x5f, 0x74, 0x69, 0x6c, 0x65, 0x5f, 0x63, 0x6f, 0x75, 0x6e, 0x74, 0x20, 0x3e, 0x3d, 0x20
        /*0010*/ 	.byte	0x31, 0x00
	.type		$str$23,@object
	.size		$str$23,(__unnamed_1 - $str$23)
$str$23:
        /*0012*/ 	.byte	0x2f, 0x74, 0x6d, 0x70, 0x2f, 0x63, 0x75, 0x74, 0x6c, 0x61, 0x73, 0x73, 0x5f, 0x73, 0x77, 0x65
        /*0022*/ 	.byte	0x65, 0x70, 0x5f, 0x73, 0x72, 0x63, 0x2f, 0x69, 0x6e, 0x63, 0x6c, 0x75, 0x64, 0x65, 0x2f, 0x63
        /*0032*/ 	.byte	0x75, 0x74, 0x6c, 0x61, 0x73, 0x73, 0x2f, 0x67, 0x65, 0x6d, 0x6d, 0x2f, 0x63, 0x6f, 0x6c, 0x6c
        /*0042*/ 	.byte	0x65, 0x63, 0x74, 0x69, 0x76, 0x65, 0x2f, 0x73, 0x6d, 0x39, 0x30, 0x5f, 0x6d, 0x6d, 0x61, 0x5f
        /*0052*/ 	.byte	0x74, 0x6d, 0x61, 0x5f, 0x67, 0x6d, 0x6d, 0x61, 0x5f, 0x73, 0x73, 0x5f, 0x77, 0x61, 0x72, 0x70
        /*0062*/ 	.byte	0x73, 0x70, 0x65, 0x63, 0x69, 0x61, 0x6c, 0x69, 0x7a, 0x65, 0x64, 0x2e, 0x68, 0x70, 0x70, 0x00
	.type		__unnamed_1,@object
	.size		__unnamed_1,(.L_0 - __unnamed_1)
__unnamed_1:
        /*0072*/ 	.byte	0x76, 0x6f, 0x69, 0x64, 0x20, 0x63, 0x75, 0x74, 0x6c, 0x61, 0x73, 0x73, 0x3a, 0x3a, 0x67, 0x65
        /* <DEDUP_REMOVED lines=180> */
        /*0bc2*/ 	.byte	0x74, 0x65, 0x3a, 0x3a, 0x69, 0x64, 0x65, 0x6e, 0x74, 0x69, 0x74, 0x79, 0x5d, 0x00
.L_0:


//--------------------- .nv.shared._ZN7cutlass13device_kernelINS_4gemm6kernel13GemmUniversalIN4cute5tupleIJiiiiEEENS1_10collective13CollectiveMmaINS1_34MainloopSm90TmaGmmaWarpSpecializedILi12ENS5_IJNS4_1CILi2EEENSA_ILi1EEESC_EEENS1_35KernelTmaWarpSpecializedCooperativeEEENS5_IJNSA_ILi256EEENSA_ILi32EEESH_EEENS_10bfloat16_tENS5_IJlSC_lEEESJ_SK_NS4_8TiledMMAINS4_8MMA_AtomIJNS4_4SM904GMMA27MMA_64x32x16_F32BF16BF16_SSILNSO_5MajorE0ELSQ_0ELNSO_7ScaleInE1ELSR_1EEEEEENS4_6LayoutISD_NS5_IJSC_NSA_ILi0EEESV_EEEEENS5_IJNS4_10UnderscoreESY_SY_EEEEENS4_13SM90_TMA_LOADENS4_14ComposedLayoutINS4_7SwizzleILi2ELi4ELi3EEENS4_18smem_ptr_flag_bitsILi16EEENSU_INS5_IJNSA_ILi8EEESH_EEENS5_IJSH_SC_EEEEEEEvNS4_8identityENS4_23SM90_TMA_LOAD_MULTICASTES1B_vS1C_EENS_8epilogue10collective6detail29Sm90TmaWarpSpecializedAdapterINS1G_15DefaultEpilogueISJ_SK_SK_NS1F_6thread17LinearCombinationISJ_Li1EffLNS1K_9ScaleType4KindE0ELNS_15FloatRoundStyleE2ESJ_EENS1_15EpilogueDefaultEEEEEvvEEEEvNT_6ParamsE --------------------------
	.section	.nv.shared._ZN7cutlass13device_kernelINS_4gemm6kernel13GemmUniversalIN4cute5tupleIJiiiiEEENS1_10collective13CollectiveMmaINS1_34MainloopSm90TmaGmmaWarpSpecializedILi12ENS5_IJNS4_1CILi2EEENSA_ILi1EEESC_EEENS1_35KernelTmaWarpSpecializedCooperativeEEENS5_IJNSA_ILi256EEENSA_ILi32EEESH_EEENS_10bfloat16_tENS5_IJlSC_lEEESJ_SK_NS4_8TiledMMAINS4_8MMA_AtomIJNS4_4SM904GMMA27MMA_64x32x16_F32BF16BF16_SSILNSO_5MajorE0ELSQ_0ELNSO_7ScaleInE1ELSR_1EEEEEENS4_6LayoutISD_NS5_IJSC_NSA_ILi0EEESV_EEEEENS5_IJNS4_10UnderscoreESY_SY_EEEEENS4_13SM90_TMA_LOADENS4_14ComposedLayoutINS4_7SwizzleILi2ELi4ELi3EEENS4_18smem_ptr_flag_bitsILi16EEENSU_INS5_IJNSA_ILi8EEESH_EEENS5_IJSH_SC_EEEEEEEvNS4_8identityENS4_23SM90_TMA_LOAD_MULTICASTES1B_vS1C_EENS_8epilogue10collective6detail29Sm90TmaWarpSpecializedAdapterINS1G_15DefaultEpilogueISJ_SK_SK_NS1F_6thread17LinearCombinationISJ_Li1EffLNS1K_9ScaleType4KindE0ELNS_15FloatRoundStyleE2ESJ_EENS1_15EpilogueDefaultEEEEEvvEEEEvNT_6ParamsE,"aw",@nobits
	.sectionflags	@""
	.align	16
	.zero		1024


//--------------------- .nv.shared.reserved.0     --------------------------
	.section	.nv.shared.reserved.0,"aw",@nobits
	.weak		__nv_reservedSMEM_offset_0_alias
	.size		__nv_reservedSMEM_offset_0_alias, 0, 0
	.other		__nv_reservedSMEM_offset_0_alias,@"STO_CUDA_RESERVED_SHARED STV_DEFAULT"
__nv_reservedSMEM_offset_0_alias:
	.zero		0


//--------------------- .nv.global                --------------------------
	.section	.nv.global,"aw",@nobits
.nv.global:
	.type		_ZN40_INTERNAL_6dd39940_4_k_cu_dd2f302b_135944cute1_E,@object
	.size		_ZN40_INTERNAL_6dd39940_4_k_cu_dd2f302b_135944cute1_E,(_ZN40_INTERNAL_6dd39940_4_k_cu_dd2f302b_135944cuda3std3__45__cpo6cbeginE - _ZN40_INTERNAL_6dd39940_4_k_cu_dd2f302b_135944cute1_E)
_ZN40_INTERNAL_6dd39940_4_k_cu_dd2f302b_135944cute1_E:
	.zero		1
	.type		_ZN40_INTERNAL_6dd39940_4_k_cu_dd2f302b_135944cuda3std3__45__cpo6cbeginE,@object
	.size		_ZN40_INTERNAL_6dd39940_4_k_cu_dd2f302b_135944cuda3std3__45__cpo6cbeginE,(_ZN40_INTERNAL_6dd39940_4_k_cu_dd2f302b_135944cuda3std3__48in_placeE - _ZN40_INTERNAL_6dd39940_4_k_cu_dd2f302b_135944cuda3std3__45__cpo6cbeginE)
_ZN40_INTERNAL_6dd39940_4_k_cu_dd2f302b_135944cuda3std3__45__cpo6cbeginE:
	.zero		1
	.type		_ZN40_INTERNAL_6dd39940_4_k_cu_dd2f302b_135944cuda3std3__48in_placeE,@object
	.size		_ZN40_INTERNAL_6dd39940_4_k_cu_dd2f302b_135944cuda3std3__48in_placeE,(_ZN40_INTERNAL_6dd39940_4_k_cu_dd2f302b_135944cuda3std6ranges3__45__cpo9iter_moveE - _ZN40_INTERNAL_6dd39940_4_k_cu_dd2f302b_135944cuda3std3__48in_placeE)
_ZN40_INTERNAL_6dd39940_4_k_cu_dd2f302b_135944cuda3std3__48in_placeE:
	.zero		1
	.type		_ZN40_INTERNAL_6dd39940_4_k_cu_dd2f302b_135944cuda3std6ranges3__45__cpo9iter_moveE,@object
	.size		_ZN40_INTERNAL_6dd39940_4_k_cu_dd2f302b_135944cuda3std6ranges3__45__cpo9iter_moveE,(_ZN40_INTERNAL_6dd39940_4_k_cu_dd2f302b_135944cuda3std3__45__cpo5beginE - _ZN40_INTERNAL_6dd39940_4_k_cu_dd2f302b_135944cuda3std6ranges3__45__cpo9iter_moveE)
_ZN40_INTERNAL_6dd39940_4_k_cu_dd2f302b_135944cuda3std6ranges3__45__cpo9iter_moveE:
	.zero		1
	.type		_ZN40_INTERNAL_6dd39940_4_k_cu_dd2f302b_135944cuda3std3__45__cpo5beginE,@object
	.size		_ZN40_INTERNAL_6dd39940_4_k_cu_dd2f302b_135944cuda3std3__45__cpo5beginE,(_ZN40_INTERNAL_6dd39940_4_k_cu_dd2f302b_135944cuda3std3__442_GLOBAL__N__6dd39940_4_k_cu_dd2f302b_135946ignoreE - _ZN40_INTERNAL_6dd39940_4_k_cu_dd2f302b_135944cuda3std3__45__cpo5beginE)
_ZN40_INTERNAL_6dd39940_4_k_cu_dd2f302b_135944cuda3std3__45__cpo5beginE:
	.zero		1
	.type		_ZN40_INTERNAL_6dd39940_4_k_cu_dd2f302b_135944cuda3std3__442_GLOBAL__N__6dd39940_4_k_cu_dd2f302b_135946ignoreE,@object
	.size		_ZN40_INTERNAL_6dd39940_4_k_cu_dd2f302b_135944cuda3std3__442_GLOBAL__N__6dd39940_4_k_cu_dd2f302b_135946ignoreE,(_ZN40_INTERNAL_6dd39940_4_k_cu_dd2f302b_135944cute7productE - _ZN40_INTERNAL_6dd39940_4_k_cu_dd2f302b_135944cuda3std3__442_GLOBAL__N__6dd39940_4_k_cu_dd2f302b_135946ignoreE)
_ZN40_INTERNAL_6dd39940_4_k_cu_dd2f302b_135944cuda3std3__442_GLOBAL__N__6dd39940_4_k_cu_dd2f302b_135946ignoreE:
	.zero		1
	.type		_ZN40_INTERNAL_6dd39940_4_k_cu_dd2f302b_135944cute7productE,@object
	.size		_ZN40_INTERNAL_6dd39940_4_k_cu_dd2f302b_135944cute7productE,(_ZN40_INTERNAL_6dd39940_4_k_cu_dd2f302b_135944cuda3std3__45__cpo3endE - _ZN40_INTERNAL_6dd39940_4_k_cu_dd2f302b_135944cute7productE)
_ZN40_INTERNAL_6dd39940_4_k_cu_dd2f302b_135944cute7productE:
	.zero		1
	.type		_ZN40_INTERNAL_6dd39940_4_k_cu_dd2f302b_135944cuda3std3__45__cpo3endE,@object
	.size		_ZN40_INTERNAL_6dd39940_4_k_cu_dd2f302b_135944cuda3std3__45__cpo3endE,(_ZN40_INTERNAL_6dd39940_4_k_cu_dd2f302b_135944cuda3std3__419piecewise_constructE - _ZN40_INTERNAL_6dd39940_4_k_cu_dd2f302b_135944cuda3std3__45__cpo3endE)
_ZN40_INTERNAL_6dd39940_4_k_cu_dd2f302b_135944cuda3std3__45__cpo3endE:
	.zero		1
	.type		_ZN40_INTERNAL_6dd39940_4_k_cu_dd2f302b_135944cuda3std3__419piecewise_constructE,@object
	.size		_ZN40_INTERNAL_6dd39940_4_k_cu_dd2f302b_135944cuda3std3__419piecewise_constructE,(_ZN40_INTERNAL_6dd39940_4_k_cu_dd2f302b_135944cuda3std3__45__cpo4cendE - _ZN40_INTERNAL_6dd39940_4_k_cu_dd2f302b_135944cuda3std3__419piecewise_constructE)
_ZN40_INTERNAL_6dd39940_4_k_cu_dd2f302b_135944cuda3std3__419piecewise_constructE:
	.zero		1
	.type		_ZN40_INTERNAL_6dd39940_4_k_cu_dd2f302b_135944cuda3std3__45__cpo4cendE,@object
	.size		_ZN40_INTERNAL_6dd39940_4_k_cu_dd2f302b_135944cuda3std3__45__cpo4cendE,(_ZN40_INTERNAL_6dd39940_4_k_cu_dd2f302b_135944cuda3std6ranges3__45__cpo4swapE - _ZN40_INTERNAL_6dd39940_4_k_cu_dd2f302b_135944cuda3std3__45__cpo4cendE)
_ZN40_INTERNAL_6dd39940_4_k_cu_dd2f302b_135944cuda3std3__45__cpo4cendE:
	.zero		1
	.type		_ZN40_INTERNAL_6dd39940_4_k_cu_dd2f302b_135944cuda3std6ranges3__45__cpo4swapE,@object
	.size		_ZN40_INTERNAL_6dd39940_4_k_cu_dd2f302b_135944cuda3std6ranges3__45__cpo4swapE,(.L_8 - _ZN40_INTERNAL_6dd39940_4_k_cu_dd2f302b_135944cuda3std6ranges3__45__cpo4swapE)
_ZN40_INTERNAL_6dd39940_4_k_cu_dd2f302b_135944cuda3std6ranges3__45__cpo4swapE:
	.zero		1
.L_8:


//--------------------- .nv.constant0._ZN7cutlass13device_kernelINS_4gemm6kernel13GemmUniversalIN4cute5tupleIJiiiiEEENS1_10collective13CollectiveMmaINS1_34MainloopSm90TmaGmmaWarpSpecializedILi12ENS5_IJNS4_1CILi2EEENSA_ILi1EEESC_EEENS1_35KernelTmaWarpSpecializedCooperativeEEENS5_IJNSA_ILi256EEENSA_ILi32EEESH_EEENS_10bfloat16_tENS5_IJlSC_lEEESJ_SK_NS4_8TiledMMAINS4_8MMA_AtomIJNS4_4SM904GMMA27MMA_64x32x16_F32BF16BF16_SSILNSO_5MajorE0ELSQ_0ELNSO_7ScaleInE1ELSR_1EEEEEENS4_6LayoutISD_NS5_IJSC_NSA_ILi0EEESV_EEEEENS5_IJNS4_10UnderscoreESY_SY_EEEEENS4_13SM90_TMA_LOADENS4_14ComposedLayoutINS4_7SwizzleILi2ELi4ELi3EEENS4_18smem_ptr_flag_bitsILi16EEENSU_INS5_IJNSA_ILi8EEESH_EEENS5_IJSH_SC_EEEEEEEvNS4_8identityENS4_23SM90_TMA_LOAD_MULTICASTES1B_vS1C_EENS_8epilogue10collective6detail29Sm90TmaWarpSpecializedAdapterINS1G_15DefaultEpilogueISJ_SK_SK_NS1F_6thread17LinearCombinationISJ_Li1EffLNS1K_9ScaleType4KindE0ELNS_15FloatRoundStyleE2ESJ_EENS1_15EpilogueDefaultEEEEEvvEEEEvNT_6ParamsE --------------------------
	.section	.nv.constant0._ZN7cutlass13device_kernelINS_4gemm6kernel13GemmUniversalIN4cute5tupleIJiiiiEEENS1_10collective13CollectiveMmaINS1_34MainloopSm90TmaGmmaWarpSpecializedILi12ENS5_IJNS4_1CILi2EEENSA_ILi1EEESC_EEENS1_35KernelTmaWarpSpecializedCooperativeEEENS5_IJNSA_ILi256EEENSA_ILi32EEESH_EEENS_10bfloat16_tENS5_IJlSC_lEEESJ_SK_NS4_8TiledMMAINS4_8MMA_AtomIJNS4_4SM904GMMA27MMA_64x32x16_F32BF16BF16_SSILNSO_5MajorE0ELSQ_0ELNSO_7ScaleInE1ELSR_1EEEEEENS4_6LayoutISD_NS5_IJSC_NSA_ILi0EEESV_EEEEENS5_IJNS4_10UnderscoreESY_SY_EEEEENS4_13SM90_TMA_LOADENS4_14ComposedLayoutINS4_7SwizzleILi2ELi4ELi3EEENS4_18smem_ptr_flag_bitsILi16EEENSU_INS5_IJNSA_ILi8EEESH_EEENS5_IJSH_SC_EEEEEEEvNS4_8identityENS4_23SM90_TMA_LOAD_MULTICASTES1B_vS1C_EENS_8epilogue10collective6detail29Sm90TmaWarpSpecializedAdapterINS1G_15DefaultEpilogueISJ_SK_SK_NS1F_6thread17LinearCombinationISJ_Li1EffLNS1K_9ScaleType4KindE0ELNS_15FloatRoundStyleE2ESJ_EENS1_15EpilogueDefaultEEEEEvvEEEEvNT_6ParamsE,"a",@progbits
	.sectionflags	@""
	.align	4
.nv.constant0._ZN7cutlass13device_kernelINS_4gemm6kernel13GemmUniversalIN4cute5tupleIJiiiiEEENS1_10collective13CollectiveMmaINS1_34MainloopSm90TmaGmmaWarpSpecializedILi12ENS5_IJNS4_1CILi2EEENSA_ILi1EEESC_EEENS1_35KernelTmaWarpSpecializedCooperativeEEENS5_IJNSA_ILi256EEENSA_ILi32EEESH_EEENS_10bfloat16_tENS5_IJlSC_lEEESJ_SK_NS4_8TiledMMAINS4_8MMA_AtomIJNS4_4SM904GMMA27MMA_64x32x16_F32BF16BF16_SSILNSO_5MajorE0ELSQ_0ELNSO_7ScaleInE1ELSR_1EEEEEENS4_6LayoutISD_NS5_IJSC_NSA_ILi0EEESV_EEEEENS5_IJNS4_10UnderscoreESY_SY_EEEEENS4_13SM90_TMA_LOADENS4_14ComposedLayoutINS4_7SwizzleILi2ELi4ELi3EEENS4_18smem_ptr_flag_bitsILi16EEENSU_INS5_IJNSA_ILi8EEESH_EEENS5_IJSH_SC_EEEEEEEvNS4_8identityENS4_23SM90_TMA_LOAD_MULTICASTES1B_vS1C_EENS_8epilogue10collective6detail29Sm90TmaWarpSpecializedAdapterINS1G_15DefaultEpilogueISJ_SK_SK_NS1F_6thread17LinearCombinationISJ_Li1EffLNS1K_9ScaleType4KindE0ELNS_15FloatRoundStyleE2ESJ_EENS1_15EpilogueDefaultEEEEEvvEEEEvNT_6ParamsE:
	.zero		1664


//--------------------- SYMBOLS --------------------------

	.type		.nv.reservedSmem.offset0,@object
	.size		.nv.reservedSmem.offset0,0x4
	.type		__assertfail,@function
